// auto-generated by cutlass_sweep.gemm — config: {"arch": "sm_100", "cluster_m": 8, "cluster_n": 1, "dtype": "tf32", "dtype_b": "tf32", "layout": "nt", "stages": 0, "tile_k": 64, "tile_m": 64, "tile_n": 128}
#include "cutlass/cutlass.h"
#include "cutlass/gemm/collective/collective_builder.hpp"
#include "cutlass/gemm/device/gemm_universal_adapter.h"
#include "cutlass/gemm/kernel/gemm_universal.hpp"
#include "cutlass/epilogue/collective/collective_builder.hpp"

using ElemA = cutlass::tfloat32_t;
using ElemB = cutlass::tfloat32_t;
using ElemCD = cutlass::tfloat32_t;
using Acc  = float;
using TileShape    = cute::Shape<cute::_64, cute::_128, cute::_64>;
using ClusterShape = cute::Shape<cute::_8, cute::_1, cute::_1>;

using CollectiveEpilogue = typename cutlass::epilogue::collective::CollectiveBuilder<
    cutlass::arch::Sm100, cutlass::arch::OpClassTensorOp,
    TileShape, ClusterShape,
    cutlass::epilogue::collective::EpilogueTileAuto,
    Acc, Acc,
    ElemCD, cutlass::layout::RowMajor, 128 / cutlass::sizeof_bits<ElemCD>::value,
    ElemCD, cutlass::layout::RowMajor, 128 / cutlass::sizeof_bits<ElemCD>::value,
    cutlass::epilogue::collective::EpilogueScheduleAuto
  >::CollectiveOp;

using CollectiveMainloop = typename cutlass::gemm::collective::CollectiveBuilder<
    cutlass::arch::Sm100, cutlass::arch::OpClassTensorOp,
    ElemA, cutlass::layout::RowMajor, 128 / cutlass::sizeof_bits<ElemA>::value,
    ElemB, cutlass::layout::ColumnMajor, 128 / cutlass::sizeof_bits<ElemB>::value,
    Acc,
    TileShape, ClusterShape,
    cutlass::gemm::collective::StageCountAutoCarveout<static_cast<int>(sizeof(typename CollectiveEpilogue::SharedStorage))>,
    cutlass::gemm::collective::KernelScheduleAuto
  >::CollectiveOp;

using GemmKernel = cutlass::gemm::kernel::GemmUniversal<
    cute::Shape<int,int,int,int>,
    CollectiveMainloop,
    CollectiveEpilogue
>;
using Gemm = cutlass::gemm::device::GemmUniversalAdapter<GemmKernel>;

// Force the device kernel symbol into the cubin without needing a host main.
auto* _anchor = &cutlass::device_kernel<GemmKernel>;


// ===== COMPILED SASS (sm_100a) =====

	.target	sm_100a

	.elftype	@"ET_EXEC"


//--------------------- .note.nv.tkinfo           --------------------------
	.section	.note.nv.tkinfo,"",@"SHT_NOTE"
	.sectionflags	@"SHF_NOTE_NV_TKINFO"
	.tkinfo
        /*0018*/ 	.word	0x00000002
        /*0030*/ 	.string	""
        /*0030*/ 	.string	"ptxas"
        /*0030*/ 	.string	"Cuda compilation tools, release 13.0, V13.0.88"
        /*0030*/ 	.string	"Build cuda_13.0.r13.0/compiler.36424714_0"
        /*0030*/ 	.string	"-arch sm_100a -m 64 "



//--------------------- .note.nv.cuinfo           --------------------------
	.section	.note.nv.cuinfo,"",@"SHT_NOTE"
	.sectionflags	@"SHF_NOTE_NV_CUINFO"
        /*0018*/ 	.short	0x0002
        /*001a*/ 	.short	0x0064
        /*001c*/ 	.short	0x0082
	.zero		2


//--------------------- .nv.info                  --------------------------
	.section	.nv.info,"",@"SHT_CUDA_INFO"
	.align	4


	//----- nvinfo : EIATTR_REGCOUNT
	.align		4
        /*0000*/ 	.byte	0x04, 0x2f
        /*0002*/ 	.short	(.L_19 - .L_18)
	.align		4
.L_18:
        /*0004*/ 	.word	index@(_ZN7cutlass13device_kernelINS_4gemm6kernel13GemmUniversalIN4cute5tupleIJiiiiEEENS1_10collective13CollectiveMmaINS1_35MainloopSm100TmaUmmaWarpSpecializedILi4ELi2ELi4ENS5_IJNS4_1CILi8EEENSA_ILi1EEESC_EEEEENS5_IJNSA_ILi64EEENSA_ILi128EEESF_EEENS_10tfloat32_tENS5_IJlSC_lEEESI_SJ_NS4_8TiledMMAINS4_8MMA_AtomIJNS4_17SM100_MMA_TF32_SSISI_SI_fLi64ELi128ELNS4_4UMMA5MajorE0ELSO_0ELNSN_7ScaleInE0ELSP_0EEEEEENS4_6LayoutINS5_IJSC_SC_SC_EEENS5_IJNSA_ILi0EEESU_SU_EEEEENS5_IJNS4_10UnderscoreESX_SX_EEEEENS4_13SM90_TMA_LOADENS4_14ComposedLayoutINS4_7SwizzleILi3ELi4ELi3EEENS4_18smem_ptr_flag_bitsILi32EEENSS_INS5_IJSB_NSA_ILi32EEEEEENS5_IJS16_SC_EEEEEEEvNS4_8identityENS4_23SM90_TMA_LOAD_MULTICASTES1A_vS1B_EENS_8epilogue10collective18CollectiveEpilogueINS1E_23Sm100TmaWarpSpecializedILi4ELi2ELi16ELb1ELb0EEEJSH_NS5_IJNSS_ISF_SC_EENSS_IS16_SC_EEEEESI_SJ_SI_SJ_NS1E_6fusion15FusionCallbacksIS1I_NS1M_17LinearCombinationISI_fSI_fLNS_15FloatRoundStyleE2EEESH_S1L_JEEENS4_5SM1004TMEM4LOAD26SM100_TMEM_LOAD_16dp128b8xES10_S1A_NS4_17SM75_U32x4_LDSM_NENS4_14SM90_TMA_STOREES1A_NS4_17SM90_U32x4_STSM_NENS4_39AutoVectorizingCopyWithAssumedAlignmentILi128EEEEEEvvEEEEvNT_6ParamsE)
        /*0008*/ 	.word	0x00000050


	//----- nvinfo : EIATTR_FRAME_SIZE
	.align		4
.L_19:
        /*000c*/ 	.byte	0x04, 0x11
        /*000e*/ 	.short	(.L_21 - .L_20)
	.align		4
.L_20:
        /*0010*/ 	.word	index@($__internal_2_$__cuda_sm10x_tcgen05_guardrail_trap_unallocated_columns_being_dealloced)
        /*0014*/ 	.word	0x00000000


	//----- nvinfo : EIATTR_FRAME_SIZE
	.align		4
.L_21:
        /*0018*/ 	.byte	0x04, 0x11
        /*001a*/ 	.short	(.L_23 - .L_22)
	.align		4
.L_22:
        /*001c*/ 	.word	index@($__internal_1_$__cuda_sm10x_tcgen05_guardrail_trap_phase_invalid_during_alloc)
        /*0020*/ 	.word	0x00000000


	//----- nvinfo : EIATTR_FRAME_SIZE
	.align		4
.L_23:
        /*0024*/ 	.byte	0x04, 0x11
        /*0026*/ 	.short	(.L_25 - .L_24)
	.align		4
.L_24:
        /*0028*/ 	.word	index@($__internal_0_$__cuda_sm10x_tcgen05_guardrail_trap_col_being_dealloced_not_returned_by_alloc)
        /*002c*/ 	.word	0x00000000


	//----- nvinfo : EIATTR_FRAME_SIZE
	.align		4
.L_25:
        /*0030*/ 	.byte	0x04, 0x11
        /*0032*/ 	.short	(.L_27 - .L_26)
	.align		4
.L_26:
        /*0034*/ 	.word	index@(_ZN7cutlass13device_kernelINS_4gemm6kernel13GemmUniversalIN4cute5tupleIJiiiiEEENS1_10collective13CollectiveMmaINS1_35MainloopSm100TmaUmmaWarpSpecializedILi4ELi2ELi4ENS5_IJNS4_1CILi8EEENSA_ILi1EEESC_EEEEENS5_IJNSA_ILi64EEENSA_ILi128EEESF_EEENS_10tfloat32_tENS5_IJlSC_lEEESI_SJ_NS4_8TiledMMAINS4_8MMA_AtomIJNS4_17SM100_MMA_TF32_SSISI_SI_fLi64ELi128ELNS4_4UMMA5MajorE0ELSO_0ELNSN_7ScaleInE0ELSP_0EEEEEENS4_6LayoutINS5_IJSC_SC_SC_EEENS5_IJNSA_ILi0EEESU_SU_EEEEENS5_IJNS4_10UnderscoreESX_SX_EEEEENS4_13SM90_TMA_LOADENS4_14ComposedLayoutINS4_7SwizzleILi3ELi4ELi3EEENS4_18smem_ptr_flag_bitsILi32EEENSS_INS5_IJSB_NSA_ILi32EEEEEENS5_IJS16_SC_EEEEEEEvNS4_8identityENS4_23SM90_TMA_LOAD_MULTICASTES1A_vS1B_EENS_8epilogue10collective18CollectiveEpilogueINS1E_23Sm100TmaWarpSpecializedILi4ELi2ELi16ELb1ELb0EEEJSH_NS5_IJNSS_ISF_SC_EENSS_IS16_SC_EEEEESI_SJ_SI_SJ_NS1E_6fusion15FusionCallbacksIS1I_NS1M_17LinearCombinationISI_fSI_fLNS_15FloatRoundStyleE2EEESH_S1L_JEEENS4_5SM1004TMEM4LOAD26SM100_TMEM_LOAD_16dp128b8xES10_S1A_NS4_17SM75_U32x4_LDSM_NENS4_14SM90_TMA_STOREES1A_NS4_17SM90_U32x4_STSM_NENS4_39AutoVectorizingCopyWithAssumedAlignmentILi128EEEEEEvvEEEEvNT_6ParamsE)
        /*0038*/ 	.word	0x00000000


	//----- nvinfo : EIATTR_MIN_STACK_SIZE
	.align		4
.L_27:
        /*003c*/ 	.byte	0x04, 0x12
        /*003e*/ 	.short	(.L_29 - .L_28)
	.align		4
.L_28:
        /*0040*/ 	.word	index@(_ZN7cutlass13device_kernelINS_4gemm6kernel13GemmUniversalIN4cute5tupleIJiiiiEEENS1_10collective13CollectiveMmaINS1_35MainloopSm100TmaUmmaWarpSpecializedILi4ELi2ELi4ENS5_IJNS4_1CILi8EEENSA_ILi1EEESC_EEEEENS5_IJNSA_ILi64EEENSA_ILi128EEESF_EEENS_10tfloat32_tENS5_IJlSC_lEEESI_SJ_NS4_8TiledMMAINS4_8MMA_AtomIJNS4_17SM100_MMA_TF32_SSISI_SI_fLi64ELi128ELNS4_4UMMA5MajorE0ELSO_0ELNSN_7ScaleInE0ELSP_0EEEEEENS4_6LayoutINS5_IJSC_SC_SC_EEENS5_IJNSA_ILi0EEESU_SU_EEEEENS5_IJNS4_10UnderscoreESX_SX_EEEEENS4_13SM90_TMA_LOADENS4_14ComposedLayoutINS4_7SwizzleILi3ELi4ELi3EEENS4_18smem_ptr_flag_bitsILi32EEENSS_INS5_IJSB_NSA_ILi32EEEEEENS5_IJS16_SC_EEEEEEEvNS4_8identityENS4_23SM90_TMA_LOAD_MULTICASTES1A_vS1B_EENS_8epilogue10collective18CollectiveEpilogueINS1E_23Sm100TmaWarpSpecializedILi4ELi2ELi16ELb1ELb0EEEJSH_NS5_IJNSS_ISF_SC_EENSS_IS16_SC_EEEEESI_SJ_SI_SJ_NS1E_6fusion15FusionCallbacksIS1I_NS1M_17LinearCombinationISI_fSI_fLNS_15FloatRoundStyleE2EEESH_S1L_JEEENS4_5SM1004TMEM4LOAD26SM100_TMEM_LOAD_16dp128b8xES10_S1A_NS4_17SM75_U32x4_LDSM_NENS4_14SM90_TMA_STOREES1A_NS4_17SM90_U32x4_STSM_NENS4_39AutoVectorizingCopyWithAssumedAlignmentILi128EEEEEEvvEEEEvNT_6ParamsE)
        /*0044*/ 	.word	0x00000000
.L_29:


//--------------------- .nv.compat                --------------------------
	.section	.nv.compat,"",@"SHT_CUDA_COMPAT_INFO"
	.align	4
        /*0000*/ 	.byte	0x02, 0x09, 0x01, 0x00, 0x02, 0x02, 0x02, 0x00, 0x02, 0x05, 0x05, 0x00, 0x03, 0x07, 0x01, 0x01
        /*0010*/ 	.byte	0x02, 0x03, 0x01, 0x00, 0x02, 0x06, 0x01, 0x00, 0x04, 0x0b, 0x08, 0x00, 0x09, 0x00, 0x00, 0x00
        /*0020*/ 	.byte	0x00, 0x00, 0x00, 0x00


//--------------------- .nv.info._ZN7cutlass13device_kernelINS_4gemm6kernel13GemmUniversalIN4cute5tupleIJiiiiEEENS1_10collective13CollectiveMmaINS1_35MainloopSm100TmaUmmaWarpSpecializedILi4ELi2ELi4ENS5_IJNS4_1CILi8EEENSA_ILi1EEESC_EEEEENS5_IJNSA_ILi64EEENSA_ILi128EEESF_EEENS_10tfloat32_tENS5_IJlSC_lEEESI_SJ_NS4_8TiledMMAINS4_8MMA_AtomIJNS4_17SM100_MMA_TF32_SSISI_SI_fLi64ELi128ELNS4_4UMMA5MajorE0ELSO_0ELNSN_7ScaleInE0ELSP_0EEEEEENS4_6LayoutINS5_IJSC_SC_SC_EEENS5_IJNSA_ILi0EEESU_SU_EEEEENS5_IJNS4_10UnderscoreESX_SX_EEEEENS4_13SM90_TMA_LOADENS4_14ComposedLayoutINS4_7SwizzleILi3ELi4ELi3EEENS4_18smem_ptr_flag_bitsILi32EEENSS_INS5_IJSB_NSA_ILi32EEEEEENS5_IJS16_SC_EEEEEEEvNS4_8identityENS4_23SM90_TMA_LOAD_MULTICASTES1A_vS1B_EENS_8epilogue10collective18CollectiveEpilogueINS1E_23Sm100TmaWarpSpecializedILi4ELi2ELi16ELb1ELb0EEEJSH_NS5_IJNSS_ISF_SC_EENSS_IS16_SC_EEEEESI_SJ_SI_SJ_NS1E_6fusion15FusionCallbacksIS1I_NS1M_17LinearCombinationISI_fSI_fLNS_15FloatRoundStyleE2EEESH_S1L_JEEENS4_5SM1004TMEM4LOAD26SM100_TMEM_LOAD_16dp128b8xES10_S1A_NS4_17SM75_U32x4_LDSM_NENS4_14SM90_TMA_STOREES1A_NS4_17SM90_U32x4_STSM_NENS4_39AutoVectorizingCopyWithAssumedAlignmentILi128EEEEEEvvEEEEvNT_6ParamsE --------------------------
	.section	.nv.info._ZN7cutlass13device_kernelINS_4gemm6kernel13GemmUniversalIN4cute5tupleIJiiiiEEENS1_10collective13CollectiveMmaINS1_35MainloopSm100TmaUmmaWarpSpecializedILi4ELi2ELi4ENS5_IJNS4_1CILi8EEENSA_ILi1EEESC_EEEEENS5_IJNSA_ILi64EEENSA_ILi128EEESF_EEENS_10tfloat32_tENS5_IJlSC_lEEESI_SJ_NS4_8TiledMMAINS4_8MMA_AtomIJNS4_17SM100_MMA_TF32_SSISI_SI_fLi64ELi128ELNS4_4UMMA5MajorE0ELSO_0ELNSN_7ScaleInE0ELSP_0EEEEEENS4_6LayoutINS5_IJSC_SC_SC_EEENS5_IJNSA_ILi0EEESU_SU_EEEEENS5_IJNS4_10UnderscoreESX_SX_EEEEENS4_13SM90_TMA_LOADENS4_14ComposedLayoutINS4_7SwizzleILi3ELi4ELi3EEENS4_18smem_ptr_flag_bitsILi32EEENSS_INS5_IJSB_NSA_ILi32EEEEEENS5_IJS16_SC_EEEEEEEvNS4_8identityENS4_23SM90_TMA_LOAD_MULTICASTES1A_vS1B_EENS_8epilogue10collective18CollectiveEpilogueINS1E_23Sm100TmaWarpSpecializedILi4ELi2ELi16ELb1ELb0EEEJSH_NS5_IJNSS_ISF_SC_EENSS_IS16_SC_EEEEESI_SJ_SI_SJ_NS1E_6fusion15FusionCallbacksIS1I_NS1M_17LinearCombinationISI_fSI_fLNS_15FloatRoundStyleE2EEESH_S1L_JEEENS4_5SM1004TMEM4LOAD26SM100_TMEM_LOAD_16dp128b8xES10_S1A_NS4_17SM75_U32x4_LDSM_NENS4_14SM90_TMA_STOREES1A_NS4_17SM90_U32x4_STSM_NENS4_39AutoVectorizingCopyWithAssumedAlignmentILi128EEEEEEvvEEEEvNT_6ParamsE,"",@"SHT_CUDA_INFO"
	.sectionflags	@""
	.align	4


	//----- nvinfo : EIATTR_CUDA_API_VERSION
	.align		4
        /*0000*/ 	.byte	0x04, 0x37
        /*0002*/ 	.short	(.L_31 - .L_30)
.L_30:
        /*0004*/ 	.word	0x00000082


	//----- nvinfo : EIATTR_KPARAM_INFO
	.align		4
.L_31:
        /*0008*/ 	.byte	0x04, 0x17
        /*000a*/ 	.short	(.L_33 - .L_32)
.L_32:
        /*000c*/ 	.word	0x00000000
        /*0010*/ 	.short	0x0000
        /*0012*/ 	.short	0x0000
        /*0014*/ 	.byte	0x00, 0xf0, 0x01, 0x20


	//----- nvinfo : EIATTR_AT_ENTRY_FRAGMENTS
	.align		4
.L_33:
        /*0018*/ 	.byte	0x04, 0x4f
        /*001a*/ 	.short	(.L_35 - .L_34)


	//   ....[0]....
.L_34:
        /*001c*/ 	.word	0x00000006


	//----- nvinfo : EIATTR_RESERVED_SMEM_USED
	.align		4
.L_35:
        /*0020*/ 	.byte	0x01, 0x41
	.zero		2


	//----- nvinfo : EIATTR_SPARSE_MMA_MASK
	.align		4
        /*0024*/ 	.byte	0x03, 0x50
        /*0026*/ 	.short	0x0000


	//----- nvinfo : EIATTR_TCGEN05_1CTA_USED
	.align		4
        /*0028*/ 	.byte	0x01, 0x51
	.zero		2


	//----- nvinfo : EIATTR_MAXREG_COUNT
	.align		4
        /*002c*/ 	.byte	0x03, 0x1b
        /*002e*/ 	.short	0x00ff


	//----- nvinfo : EIATTR_NUM_BARRIERS
	.align		4
        /*0030*/ 	.byte	0x02, 0x4c
        /*0032*/ 	.byte	0x07
	.zero		1


	//----- nvinfo : EIATTR_EXTERNS
	.align		4
        /*0034*/ 	.byte	0x04, 0x0f
        /*0036*/ 	.short	(.L_37 - .L_36)


	//   ....[0]....
	.align		4
.L_36:
        /*0038*/ 	.word	index@(__assertfail)


	//----- nvinfo : EIATTR_MERCURY_ISA_VERSION
	.align		4
.L_37:
        /*003c*/ 	.byte	0x03, 0x5f
        /*003e*/ 	.short	0x0101


	//----- nvinfo : EIATTR_INT_WARP_WIDE_INSTR_OFFSETS
	.align		4
        /*0040*/ 	.byte	0x04, 0x31
        /*0042*/ 	.short	(.L_39 - .L_38)


	//   ....[0]....
.L_38:
        /*0044*/ 	.word	0x00004120


	//   ....[1]....
        /*0048*/ 	.word	0x00004150


	//   ....[2]....
        /*004c*/ 	.word	0x00004170


	//   ....[3]....
        /*0050*/ 	.word	0x00004d40


	//   ....[4]....
        /*0054*/ 	.word	0x00004da0


	//   ....[5]....
        /*0058*/ 	.word	0x00004e90


	//   ....[6]....
        /*005c*/ 	.word	0x00004f10


	//   ....[7]....
        /*0060*/ 	.word	0x00005010


	//   ....[8]....
        /*0064*/ 	.word	0x000050a0


	//   ....[9]....
        /*0068*/ 	.word	0x000051a0


	//   ....[10]....
        /*006c*/ 	.word	0x00005250


	//----- nvinfo : EIATTR_COOP_GROUP_MASK_REGIDS
	.align		4
.L_39:
        /*0070*/ 	.byte	0x04, 0x29
        /*0072*/ 	.short	(.L_41 - .L_40)


	//   ....[0]....
.L_40:
        /*0074*/ 	.word	0xffffffff


	//   ....[1]....
        /*0078*/ 	.word	0xffffffff


	//   ....[2]....
        /*007c*/ 	.word	0xffffffff


	//   ....[3]....
        /*0080*/ 	.word	0xffffffff


	//   ....[4]....
        /*0084*/ 	.word	0xffffffff


	//   ....[5]....
        /*0088*/ 	.word	0xffffffff


	//   ....[6]....
        /*008c*/ 	.word	0xffffffff


	//   ....[7]....
        /*0090*/ 	.word	0xffffffff


	//   ....[8]....
        /*0094*/ 	.word	0xffffffff


	//   ....[9]....
        /*0098*/ 	.word	0xffffffff


	//   ....[10]....
        /*009c*/ 	.word	0xffffffff


	//   ....[11]....
        /*00a0*/ 	.word	0xffffffff


	//   ....[12]....
        /*00a4*/ 	.word	0xffffffff


	//   ....[13]....
        /*00a8*/ 	.word	0xffffffff


	//----- nvinfo : EIATTR_COOP_GROUP_INSTR_OFFSETS
	.align		4
.L_41:
        /*00ac*/ 	.byte	0x04, 0x28
        /*00ae*/ 	.short	(.L_43 - .L_42)


	//   ....[0]....
.L_42:
        /*00b0*/ 	.word	0x00000080


	//   ....[1]....
        /*00b4*/ 	.word	0x000004f0


	//   ....[2]....
        /*00b8*/ 	.word	0x00000690


	//   ....[3]....
        /*00bc*/ 	.word	0x00000830


	//   ....[4]....
        /*00c0*/ 	.word	0x00000930


	//   ....[5]....
        /*00c4*/ 	.word	0x00000aa0


	//   ....[6]....
        /*00c8*/ 	.word	0x00000c40


	//   ....[7]....
        /*00cc*/ 	.word	0x00000df0


	//   ....[8]....
        /*00d0*/ 	.word	0x000022a0


	//   ....[9]....
        /*00d4*/ 	.word	0x00003150


	//   ....[10]....
        /*00d8*/ 	.word	0x00003360


	//   ....[11]....
        /*00dc*/ 	.word	0x00003390


	//   ....[12]....
        /*00e0*/ 	.word	0x00004000


	//   ....[13]....
        /*00e4*/ 	.word	0x00004230


	//----- nvinfo : EIATTR_VRC_CTA_INIT_COUNT
	.align		4
.L_43:
        /*00e8*/ 	.byte	0x02, 0x4a
        /*00ea*/ 	.byte	0x80
	.zero		1


	//----- nvinfo : EIATTR_SYSCALL_OFFSETS
	.align		4
        /*00ec*/ 	.byte	0x04, 0x46
        /*00ee*/ 	.short	(.L_45 - .L_44)


	//   ....[0]....
.L_44:
        /*00f0*/ 	.word	0x00005ef0


	//   ....[1]....
        /*00f4*/ 	.word	0x00005fe0


	//   ....[2]....
        /*00f8*/ 	.word	0x00006880


	//   ....[3]....
        /*00fc*/ 	.word	0x00007240


	//   ....[4]....
        /*0100*/ 	.word	0x00007bb0


	//   ....[5]....
        /*0104*/ 	.word	0x00008520


	//----- nvinfo : EIATTR_MBARRIER_INSTR_OFFSETS
	.align		4
.L_45:
        /*0108*/ 	.byte	0x04, 0x39
        /*010a*/ 	.short	(.L_47 - .L_46)


	//   ....[0]....
.L_46:
        /*010c*/ 	.word	0x00000600
        /*0110*/ 	.word	0x000000ff
        /*0114*/ 	.word	0x00000000
        /*0118*/ 	.short	0x0100
        /*011a*/ 	.byte	0x04
	.zero		1


	//   ....[1]....
        /*011c*/ 	.word	0x00000610
        /*0120*/ 	.word	0x000000ff
        /*0124*/ 	.word	0x00000020
        /*0128*/ 	.short	0x0100
        /*012a*/ 	.byte	0x04
	.zero		1


	//   ....[2]....
        /*012c*/ 	.word	0x00000620
        /*0130*/ 	.word	0x000000ff
        /*0134*/ 	.word	0x00000008
        /*0138*/ 	.short	0x0100
        /*013a*/ 	.byte	0x04
	.zero		1


	//   ....[3]....
        /*013c*/ 	.word	0x00000630
        /*0140*/ 	.word	0x000000ff
        /*0144*/ 	.word	0x00000028
        /*0148*/ 	.short	0x0100
        /*014a*/ 	.byte	0x04
	.zero		1


	//   ....[4]....
        /*014c*/ 	.word	0x00000640
        /*0150*/ 	.word	0x000000ff
        /*0154*/ 	.word	0x00000010
        /*0158*/ 	.short	0x0100
        /*015a*/ 	.byte	0x04
	.zero		1


	//   ....[5]....
        /*015c*/ 	.word	0x00000650
        /*0160*/ 	.word	0x000000ff
        /*0164*/ 	.word	0x00000030
        /*0168*/ 	.short	0x0100
        /*016a*/ 	.byte	0x04
	.zero		1


	//   ....[6]....
        /*016c*/ 	.word	0x00000660
        /*0170*/ 	.word	0x000000ff
        /*0174*/ 	.word	0x00000018
        /*0178*/ 	.short	0x0100
        /*017a*/ 	.byte	0x04
	.zero		1


	//   ....[7]....
        /*017c*/ 	.word	0x00000670
        /*0180*/ 	.word	0x000000ff
        /*0184*/ 	.word	0x00000038
        /*0188*/ 	.short	0x0100
        /*018a*/ 	.byte	0x04
	.zero		1


	//   ....[8]....
        /*018c*/ 	.word	0x000007a0
        /*0190*/ 	.word	0x000000ff
        /*0194*/ 	.word	0x00000040
        /*0198*/ 	.short	0x0100
        /*019a*/ 	.byte	0x04
	.zero		1


	//   ....[9]....
        /*019c*/ 	.word	0x000007b0
        /*01a0*/ 	.word	0x000000ff
        /*01a4*/ 	.word	0x00000060
        /*01a8*/ 	.short	0x0100
        /*01aa*/ 	.byte	0x04
	.zero		1


	//   ....[10]....
        /*01ac*/ 	.word	0x000007c0
        /*01b0*/ 	.word	0x000000ff
        /*01b4*/ 	.word	0x00000048
        /*01b8*/ 	.short	0x0100
        /*01ba*/ 	.byte	0x04
	.zero		1


	//   ....[11]....
        /*01bc*/ 	.word	0x000007d0
        /*01c0*/ 	.word	0x000000ff
        /*01c4*/ 	.word	0x00000068
        /*01c8*/ 	.short	0x0100
        /*01ca*/ 	.byte	0x04
	.zero		1


	//   ....[12]....
        /*01cc*/ 	.word	0x000007e0
        /*01d0*/ 	.word	0x000000ff
        /*01d4*/ 	.word	0x00000050
        /*01d8*/ 	.short	0x0100
        /*01da*/ 	.byte	0x04
	.zero		1


	//   ....[13]....
        /*01dc*/ 	.word	0x000007f0
        /*01e0*/ 	.word	0x000000ff
        /*01e4*/ 	.word	0x00000070
        /*01e8*/ 	.short	0x0100
        /*01ea*/ 	.byte	0x04
	.zero		1


	//   ....[14]....
        /*01ec*/ 	.word	0x00000800
        /*01f0*/ 	.word	0x000000ff
        /*01f4*/ 	.word	0x00000058
        /*01f8*/ 	.short	0x0100
        /*01fa*/ 	.byte	0x04
	.zero		1


	//   ....[15]....
        /*01fc*/ 	.word	0x00000810
        /*0200*/ 	.word	0x000000ff
        /*0204*/ 	.word	0x00000078
        /*0208*/ 	.short	0x0100
        /*020a*/ 	.byte	0x04
	.zero		1


	//   ....[16]....
        /*020c*/ 	.word	0x00000900
        /*0210*/ 	.word	0x000000ff
        /*0214*/ 	.word	0x00000080
        /*0218*/ 	.short	0x0100
        /*021a*/ 	.byte	0x06
	.zero		1


	//   ....[17]....
        /*021c*/ 	.word	0x00000910
        /*0220*/ 	.word	0x000000ff
        /*0224*/ 	.word	0x00000088
        /*0228*/ 	.short	0x0100
        /*022a*/ 	.byte	0x06
	.zero		1


	//   ....[18]....
        /*022c*/ 	.word	0x00000a50
        /*0230*/ 	.word	0x000000ff
        /*0234*/ 	.word	0x00000090
        /*0238*/ 	.short	0x0100
        /*023a*/ 	.byte	0x06
	.zero		1


	//   ....[19]....
        /*023c*/ 	.word	0x00000a60
        /*0240*/ 	.word	0x000000ff
        /*0244*/ 	.word	0x000000a0
        /*0248*/ 	.short	0x0100
        /*024a*/ 	.byte	0x06
	.zero		1


	//   ....[20]....
        /*024c*/ 	.word	0x00000a70
        /*0250*/ 	.word	0x000000ff
        /*0254*/ 	.word	0x00000098
        /*0258*/ 	.short	0x0100
        /*025a*/ 	.byte	0x06
	.zero		1


	//   ....[21]....
        /*025c*/ 	.word	0x00000a80
        /*0260*/ 	.word	0x000000ff
        /*0264*/ 	.word	0x000000a8
        /*0268*/ 	.short	0x0100
        /*026a*/ 	.byte	0x06
	.zero		1


	//   ....[22]....
        /*026c*/ 	.word	0x00000bb0
        /*0270*/ 	.word	0x000000ff
        /*0274*/ 	.word	0x000000b0
        /*0278*/ 	.short	0x0100
        /*027a*/ 	.byte	0x04
	.zero		1


	//   ....[23]....
        /*027c*/ 	.word	0x00000bc0
        /*0280*/ 	.word	0x000000ff
        /*0284*/ 	.word	0x000000d0
        /*0288*/ 	.short	0x0100
        /*028a*/ 	.byte	0x04
	.zero		1


	//   ....[24]....
        /*028c*/ 	.word	0x00000bd0
        /*0290*/ 	.word	0x000000ff
        /*0294*/ 	.word	0x000000b8
        /*0298*/ 	.short	0x0100
        /*029a*/ 	.byte	0x04
	.zero		1


	//   ....[25]....
        /*029c*/ 	.word	0x00000be0
        /*02a0*/ 	.word	0x000000ff
        /*02a4*/ 	.word	0x000000d8
        /*02a8*/ 	.short	0x0100
        /*02aa*/ 	.byte	0x04
	.zero		1


	//   ....[26]....
        /*02ac*/ 	.word	0x00000bf0
        /*02b0*/ 	.word	0x000000ff
        /*02b4*/ 	.word	0x000000c0
        /*02b8*/ 	.short	0x0100
        /*02ba*/ 	.byte	0x04
	.zero		1


	//   ....[27]....
        /*02bc*/ 	.word	0x00000c00
        /*02c0*/ 	.word	0x000000ff
        /*02c4*/ 	.word	0x000000e0
        /*02c8*/ 	.short	0x0100
        /*02ca*/ 	.byte	0x04
	.zero		1


	//   ....[28]....
        /*02cc*/ 	.word	0x00000c10
        /*02d0*/ 	.word	0x000000ff
        /*02d4*/ 	.word	0x000000c8
        /*02d8*/ 	.short	0x0100
        /*02da*/ 	.byte	0x04
	.zero		1


	//   ....[29]....
        /*02dc*/ 	.word	0x00000c20
        /*02e0*/ 	.word	0x000000ff
        /*02e4*/ 	.word	0x000000e8
        /*02e8*/ 	.short	0x0100
        /*02ea*/ 	.byte	0x04
	.zero		1


	//   ....[30]....
        /*02ec*/ 	.word	0x00000d10
        /*02f0*/ 	.word	0x000000ff
        /*02f4*/ 	.word	0x000000f0
        /*02f8*/ 	.short	0x0100
        /*02fa*/ 	.byte	0x04
	.zero		1


	//   ....[31]....
        /*02fc*/ 	.word	0x00000d20
        /*0300*/ 	.word	0x000000ff
        /*0304*/ 	.word	0x00000100
        /*0308*/ 	.short	0x0100
        /*030a*/ 	.byte	0x04
	.zero		1


	//   ....[32]....
        /*030c*/ 	.word	0x00000d30
        /*0310*/ 	.word	0x000000ff
        /*0314*/ 	.word	0x000000f8
        /*0318*/ 	.short	0x0100
        /*031a*/ 	.byte	0x04
	.zero		1


	//   ....[33]....
        /*031c*/ 	.word	0x00000d40
        /*0320*/ 	.word	0x000000ff
        /*0324*/ 	.word	0x00000108
        /*0328*/ 	.short	0x0100
        /*032a*/ 	.byte	0x04
	.zero		1


	//   ....[34]....
        /*032c*/ 	.word	0x000019a0
        /*0330*/ 	.word	0x00000000
        /*0334*/ 	.word	0x00000100
        /*0338*/ 	.short	0x010a
        /*033a*/ 	.byte	0xff
	.zero		1


	//   ....[35]....
        /*033c*/ 	.word	0x000019d0
        /*0340*/ 	.word	0x00000000
        /*0344*/ 	.word	0x000000f0
        /*0348*/ 	.short	0x0101
        /*034a*/ 	.byte	0xff
	.zero		1


	//   ....[36]....
        /*034c*/ 	.word	0x00001aa0
        /*0350*/ 	.word	0x000000ff
        /*0354*/ 	.word	0x00000020
        /*0358*/ 	.short	0x010a
        /*035a*/ 	.byte	0x04
	.zero		1


	//   ....[37]....
        /*035c*/ 	.word	0x00001b20
        /*0360*/ 	.word	0x000000ff
        /*0364*/ 	.word	0x00000020
        /*0368*/ 	.short	0x010a
        /*036a*/ 	.byte	0x21
	.zero		1


	//   ....[38]....
        /*036c*/ 	.word	0x00001cb0
        /*0370*/ 	.word	0x000000ff
        /*0374*/ 	.word	0x00000020
        /*0378*/ 	.short	0x010a
        /*037a*/ 	.byte	0x05
	.zero		1


	//   ....[39]....
        /*037c*/ 	.word	0x00001ea0
        /*0380*/ 	.word	0x000000ff
        /*0384*/ 	.word	0x00000088
        /*0388*/ 	.short	0x0101
        /*038a*/ 	.byte	0x0d
	.zero		1


	//   ....[40]....
        /*038c*/ 	.word	0x00001ec0
        /*0390*/ 	.word	0x000000ff
        /*0394*/ 	.word	0x00000020
        /*0398*/ 	.short	0x010a
        /*039a*/ 	.byte	0x04
	.zero		1


	//   ....[41]....
        /*039c*/ 	.word	0x00001f40
        /*03a0*/ 	.word	0x000000ff
        /*03a4*/ 	.word	0x00000020
        /*03a8*/ 	.short	0x010a
        /*03aa*/ 	.byte	0x21
	.zero		1


	//   ....[42]....
        /*03ac*/ 	.word	0x000020d0
        /*03b0*/ 	.word	0x000000ff
        /*03b4*/ 	.word	0x00000020
        /*03b8*/ 	.short	0x010a
        /*03ba*/ 	.byte	0x05
	.zero		1


	//   ....[43]....
        /*03bc*/ 	.word	0x000022d0
        /*03c0*/ 	.word	0x00000003
        /*03c4*/ 	.word	0x00000090
        /*03c8*/ 	.short	0x010a
        /*03ca*/ 	.byte	0xff
	.zero		1


	//   ....[44]....
        /*03cc*/ 	.word	0x00002420
        /*03d0*/ 	.word	0x00000000
        /*03d4*/ 	.word	0x00000000
        /*03d8*/ 	.short	0x0101
        /*03da*/ 	.byte	0xff
	.zero		1


	//   ....[45]....
        /*03dc*/ 	.word	0x000029d0
        /*03e0*/ 	.word	0x000000ff
        /*03e4*/ 	.word	0x00000000
        /*03e8*/ 	.short	0x010a
        /*03ea*/ 	.byte	0x04
	.zero		1


	//   ....[46]....
        /*03ec*/ 	.word	0x00002a60
        /*03f0*/ 	.word	0x000000ff
        /*03f4*/ 	.word	0x00000000
        /*03f8*/ 	.short	0x010a
        /*03fa*/ 	.byte	0x05
	.zero		1


	//   ....[47]....
        /*03fc*/ 	.word	0x00002af0
        /*0400*/ 	.word	0x000000ff
        /*0404*/ 	.word	0x00000000
        /*0408*/ 	.short	0x010a
        /*040a*/ 	.byte	0x05
	.zero		1


	//   ....[48]....
        /*040c*/ 	.word	0x00002b90
        /*0410*/ 	.word	0x00000000
        /*0414*/ 	.word	0x00000000
        /*0418*/ 	.short	0x010a
        /*041a*/ 	.byte	0xff
	.zero		1


	//   ....[49]....
        /*041c*/ 	.word	0x00002cb0
        /*0420*/ 	.word	0x00000002
        /*0424*/ 	.word	0x000000f0
        /*0428*/ 	.short	0x010a
        /*042a*/ 	.byte	0xff
	.zero		1


	//   ....[50]....
        /*042c*/ 	.word	0x00002d20
        /*0430*/ 	.word	0x00000002
        /*0434*/ 	.word	0x00000000
        /*0438*/ 	.short	0x0101
        /*043a*/ 	.byte	0xff
	.zero		1


	//   ....[51]....
        /*043c*/ 	.word	0x00002d40
        /*0440*/ 	.word	0x000000ff
        /*0444*/ 	.word	0x000000a0
        /*0448*/ 	.short	0x010a
        /*044a*/ 	.byte	0x04
	.zero		1


	//   ....[52]....
        /*044c*/ 	.word	0x00002e60
        /*0450*/ 	.word	0x00000002
        /*0454*/ 	.word	0x00000090
        /*0458*/ 	.short	0x010a
        /*045a*/ 	.byte	0xff
	.zero		1


	//   ....[53]....
        /*045c*/ 	.word	0x00002f60
        /*0460*/ 	.word	0x00000002
        /*0464*/ 	.word	0x00000000
        /*0468*/ 	.short	0x0101
        /*046a*/ 	.byte	0xff
	.zero		1


	//   ....[54]....
        /*046c*/ 	.word	0x00002ff0
        /*0470*/ 	.word	0x000000ff
        /*0474*/ 	.word	0x000000a0
        /*0478*/ 	.short	0x0106
        /*047a*/ 	.byte	0x04
	.zero		1


	//   ....[55]....
        /*047c*/ 	.word	0x00003010
        /*0480*/ 	.word	0x000000ff
        /*0484*/ 	.word	0x000000a0
        /*0488*/ 	.short	0x010a
        /*048a*/ 	.byte	0x04
	.zero		1


	//   ....[56]....
        /*048c*/ 	.word	0x000030a0
        /*0490*/ 	.word	0x000000ff
        /*0494*/ 	.word	0x000000a0
        /*0498*/ 	.short	0x0106
        /*049a*/ 	.byte	0x07
	.zero		1


	//   ....[57]....
        /*049c*/ 	.word	0x000030e0
        /*04a0*/ 	.word	0x00000000
        /*04a4*/ 	.word	0x000000a0
        /*04a8*/ 	.short	0x010a
        /*04aa*/ 	.byte	0xff
	.zero		1


	//   ....[58]....
        /*04ac*/ 	.word	0x000036b0
        /*04b0*/ 	.word	0x00000000
        /*04b4*/ 	.word	0x00000090
        /*04b8*/ 	.short	0x010a
        /*04ba*/ 	.byte	0xff
	.zero		1


	//   ....[59]....
        /*04bc*/ 	.word	0x000037b0
        /*04c0*/ 	.word	0x00000003
        /*04c4*/ 	.word	0x00000000
        /*04c8*/ 	.short	0x0101
        /*04ca*/ 	.byte	0xff
	.zero		1


	//   ....[60]....
        /*04cc*/ 	.word	0x000037c0
        /*04d0*/ 	.word	0x000000ff
        /*04d4*/ 	.word	0x00000000
        /*04d8*/ 	.short	0x010a
        /*04da*/ 	.byte	0x04
	.zero		1


	//   ....[61]....
        /*04dc*/ 	.word	0x00003840
        /*04e0*/ 	.word	0x000000ff
        /*04e4*/ 	.word	0x000000d0
        /*04e8*/ 	.short	0x010a
        /*04ea*/ 	.byte	0x2e
	.zero		1


	//   ....[62]....
        /*04ec*/ 	.word	0x00003920
        /*04f0*/ 	.word	0x000000ff
        /*04f4*/ 	.word	0x00000000
        /*04f8*/ 	.short	0x010a
        /*04fa*/ 	.byte	0x07
	.zero		1


	//   ....[63]....
        /*04fc*/ 	.word	0x00003a60
        /*0500*/ 	.word	0x000000ff
        /*0504*/ 	.word	0x00000000
        /*0508*/ 	.short	0x010a
        /*050a*/ 	.byte	0x04
	.zero		1


	//   ....[64]....
        /*050c*/ 	.word	0x00003e30
        /*0510*/ 	.word	0x000000ff
        /*0514*/ 	.word	0x00000000
        /*0518*/ 	.short	0x010a
        /*051a*/ 	.byte	0x04
	.zero		1


	//   ....[65]....
        /*051c*/ 	.word	0x00003ec0
        /*0520*/ 	.word	0x000000ff
        /*0524*/ 	.word	0x00000000
        /*0528*/ 	.short	0x010a
        /*052a*/ 	.byte	0x05
	.zero		1


	//   ....[66]....
        /*052c*/ 	.word	0x00003f50
        /*0530*/ 	.word	0x000000ff
        /*0534*/ 	.word	0x00000000
        /*0538*/ 	.short	0x010a
        /*053a*/ 	.byte	0x05
	.zero		1


	//   ....[67]....
        /*053c*/ 	.word	0x00003fe0
        /*0540*/ 	.word	0x000000ff
        /*0544*/ 	.word	0x00000000
        /*0548*/ 	.short	0x010a
        /*054a*/ 	.byte	0x04
	.zero		1


	//   ....[68]....
        /*054c*/ 	.word	0x00004500
        /*0550*/ 	.word	0x00000008
        /*0554*/ 	.word	0x00000090
        /*0558*/ 	.short	0x010a
        /*055a*/ 	.byte	0xff
	.zero		1


	//   ....[69]....
        /*055c*/ 	.word	0x00004670
        /*0560*/ 	.word	0x00000000
        /*0564*/ 	.word	0x00000000
        /*0568*/ 	.short	0x0101
        /*056a*/ 	.byte	0xff
	.zero		1


	//   ....[70]....
        /*056c*/ 	.word	0x00004b50
        /*0570*/ 	.word	0x000000ff
        /*0574*/ 	.word	0x00000088
        /*0578*/ 	.short	0x010a
        /*057a*/ 	.byte	0x15
	.zero		1


	//   ....[71]....
        /*057c*/ 	.word	0x00004ce0
        /*0580*/ 	.word	0x000000ff
        /*0584*/ 	.word	0x00000060
        /*0588*/ 	.short	0x010a
        /*058a*/ 	.byte	0x15
	.zero		1


	//   ....[72]....
        /*058c*/ 	.word	0x00004e30
        /*0590*/ 	.word	0x000000ff
        /*0594*/ 	.word	0x00000040
        /*0598*/ 	.short	0x010b
        /*059a*/ 	.byte	0x15
	.zero		1


	//   ....[73]....
        /*059c*/ 	.word	0x00004e50
        /*05a0*/ 	.word	0x000000ff
        /*05a4*/ 	.word	0x00000000
        /*05a8*/ 	.short	0x0101
        /*05aa*/ 	.byte	0x04
	.zero		1


	//   ....[74]....
        /*05ac*/ 	.word	0x00004e60
        /*05b0*/ 	.word	0x000000ff
        /*05b4*/ 	.word	0x00000068
        /*05b8*/ 	.short	0x010a
        /*05ba*/ 	.byte	0x15
	.zero		1


	//   ....[75]....
        /*05bc*/ 	.word	0x00004fb0
        /*05c0*/ 	.word	0x000000ff
        /*05c4*/ 	.word	0x00000048
        /*05c8*/ 	.short	0x010b
        /*05ca*/ 	.byte	0x15
	.zero		1


	//   ....[76]....
        /*05cc*/ 	.word	0x00004fd0
        /*05d0*/ 	.word	0x000000ff
        /*05d4*/ 	.word	0x00000000
        /*05d8*/ 	.short	0x0101
        /*05da*/ 	.byte	0x04
	.zero		1


	//   ....[77]....
        /*05dc*/ 	.word	0x00004fe0
        /*05e0*/ 	.word	0x000000ff
        /*05e4*/ 	.word	0x00000070
        /*05e8*/ 	.short	0x010a
        /*05ea*/ 	.byte	0x15
	.zero		1


	//   ....[78]....
        /*05ec*/ 	.word	0x00005140
        /*05f0*/ 	.word	0x000000ff
        /*05f4*/ 	.word	0x00000050
        /*05f8*/ 	.short	0x010b
        /*05fa*/ 	.byte	0x15
	.zero		1


	//   ....[79]....
        /*05fc*/ 	.word	0x00005160
        /*0600*/ 	.word	0x000000ff
        /*0604*/ 	.word	0x00000000
        /*0608*/ 	.short	0x0101
        /*060a*/ 	.byte	0x04
	.zero		1


	//   ....[80]....
        /*060c*/ 	.word	0x00005170
        /*0610*/ 	.word	0x000000ff
        /*0614*/ 	.word	0x00000078
        /*0618*/ 	.short	0x010a
        /*061a*/ 	.byte	0x15
	.zero		1


	//   ....[81]....
        /*061c*/ 	.word	0x00005360
        /*0620*/ 	.word	0x000000ff
        /*0624*/ 	.word	0x00000058
        /*0628*/ 	.short	0x010b
        /*062a*/ 	.byte	0x15
	.zero		1


	//   ....[82]....
        /*062c*/ 	.word	0x00005370
        /*0630*/ 	.word	0x000000ff
        /*0634*/ 	.word	0x00000000
        /*0638*/ 	.short	0x0101
        /*063a*/ 	.byte	0x28
	.zero		1


	//   ....[83]....
        /*063c*/ 	.word	0x000053a0
        /*0640*/ 	.word	0x000000ff
        /*0644*/ 	.word	0x00000060
        /*0648*/ 	.short	0x010a
        /*064a*/ 	.byte	0x15
	.zero		1


	//   ....[84]....
        /*064c*/ 	.word	0x000053c0
        /*0650*/ 	.word	0x000000ff
        /*0654*/ 	.word	0x00000068
        /*0658*/ 	.short	0x010a
        /*065a*/ 	.byte	0x15
	.zero		1


	//   ....[85]....
        /*065c*/ 	.word	0x000053e0
        /*0660*/ 	.word	0x000000ff
        /*0664*/ 	.word	0x00000070
        /*0668*/ 	.short	0x010a
        /*066a*/ 	.byte	0x15
	.zero		1


	//   ....[86]....
        /*066c*/ 	.word	0x00005420
        /*0670*/ 	.word	0x00000000
        /*0674*/ 	.word	0x00000078
        /*0678*/ 	.short	0x010a
        /*067a*/ 	.byte	0xff
	.zero		1


	//   ....[87]....
        /*067c*/ 	.word	0x00005780
        /*0680*/ 	.word	0x00000003
        /*0684*/ 	.word	0x00000090
        /*0688*/ 	.short	0x010a
        /*068a*/ 	.byte	0xff
	.zero		1


	//   ....[88]....
        /*068c*/ 	.word	0x00005900
        /*0690*/ 	.word	0x00000000
        /*0694*/ 	.word	0x00000000
        /*0698*/ 	.short	0x0101
        /*069a*/ 	.byte	0xff
	.zero		1


	//   ....[89]....
        /*069c*/ 	.word	0x000064a0
        /*06a0*/ 	.word	0x000000ff
        /*06a4*/ 	.word	0x00000040
        /*06a8*/ 	.short	0x010a
        /*06aa*/ 	.byte	0x2c
	.zero		1


	//   ....[90]....
        /*06ac*/ 	.word	0x000064e0
        /*06b0*/ 	.word	0x0000001a
        /*06b4*/ 	.word	0x000000b0
        /*06b8*/ 	.short	0x010a
        /*06ba*/ 	.byte	0xff
	.zero		1


	//   ....[91]....
        /*06bc*/ 	.word	0x00006660
        /*06c0*/ 	.word	0x000000ff
        /*06c4*/ 	.word	0x00000040
        /*06c8*/ 	.short	0x010a
        /*06ca*/ 	.byte	0x2c
	.zero		1


	//   ....[92]....
        /*06cc*/ 	.word	0x00006760
        /*06d0*/ 	.word	0x0000001a
        /*06d4*/ 	.word	0x000000b0
        /*06d8*/ 	.short	0x010a
        /*06da*/ 	.byte	0xff
	.zero		1


	//   ....[93]....
        /*06dc*/ 	.word	0x00006f60
        /*06e0*/ 	.word	0x00000000
        /*06e4*/ 	.word	0x00000000
        /*06e8*/ 	.short	0x0101
        /*06ea*/ 	.byte	0xff
	.zero		1


	//   ....[94]....
        /*06ec*/ 	.word	0x00006f70
        /*06f0*/ 	.word	0x00000002
        /*06f4*/ 	.word	0x00000040
        /*06f8*/ 	.short	0x010a
        /*06fa*/ 	.byte	0xff
	.zero		1


	//   ....[95]....
        /*06fc*/ 	.word	0x00007040
        /*0700*/ 	.word	0x00000002
        /*0704*/ 	.word	0x00000040
        /*0708*/ 	.short	0x010a
        /*070a*/ 	.byte	0xff
	.zero		1


	//   ....[96]....
        /*070c*/ 	.word	0x000078d0
        /*0710*/ 	.word	0x00000015
        /*0714*/ 	.word	0x00000000
        /*0718*/ 	.short	0x0101
        /*071a*/ 	.byte	0xff
	.zero		1


	//   ....[97]....
        /*071c*/ 	.word	0x000078f0
        /*0720*/ 	.word	0x00000000
        /*0724*/ 	.word	0x00000040
        /*0728*/ 	.short	0x010a
        /*072a*/ 	.byte	0xff
	.zero		1


	//   ....[98]....
        /*072c*/ 	.word	0x000079b0
        /*0730*/ 	.word	0x00000000
        /*0734*/ 	.word	0x00000040
        /*0738*/ 	.short	0x010a
        /*073a*/ 	.byte	0xff
	.zero		1


	//   ....[99]....
        /*073c*/ 	.word	0x00008240
        /*0740*/ 	.word	0x00000015
        /*0744*/ 	.word	0x00000000
        /*0748*/ 	.short	0x0101
        /*074a*/ 	.byte	0xff
	.zero		1


	//   ....[100]....
        /*074c*/ 	.word	0x00008260
        /*0750*/ 	.word	0x00000002
        /*0754*/ 	.word	0x00000040
        /*0758*/ 	.short	0x010a
        /*075a*/ 	.byte	0xff
	.zero		1


	//   ....[101]....
        /*075c*/ 	.word	0x00008320
        /*0760*/ 	.word	0x00000002
        /*0764*/ 	.word	0x00000040
        /*0768*/ 	.short	0x010a
        /*076a*/ 	.byte	0xff
	.zero		1


	//   ....[102]....
        /*076c*/ 	.word	0x000088f0
        /*0770*/ 	.word	0x000000ff
        /*0774*/ 	.word	0x00000000
        /*0778*/ 	.short	0x0101
        /*077a*/ 	.byte	0x04
	.zero		1


	//   ....[103]....
        /*077c*/ 	.word	0x00008c10
        /*0780*/ 	.word	0x00000000
        /*0784*/ 	.word	0x00000000
        /*0788*/ 	.short	0x0101
        /*078a*/ 	.byte	0xff
	.zero		1


	//   ....[104]....
        /*078c*/ 	.word	0x00008ea0
        /*0790*/ 	.word	0x000000ff
        /*0794*/ 	.word	0x00000000
        /*0798*/ 	.short	0x0101
        /*079a*/ 	.byte	0x04
	.zero		1


	//   ....[105]....
        /*079c*/ 	.word	0x00008ec0
        /*07a0*/ 	.word	0x00000000
        /*07a4*/ 	.word	0x00000100
        /*07a8*/ 	.short	0x010a
        /*07aa*/ 	.byte	0xff
	.zero		1


	//   ....[106]....
        /*07ac*/ 	.word	0x00008f20
        /*07b0*/ 	.word	0x00000000
        /*07b4*/ 	.word	0x00000020
        /*07b8*/ 	.short	0x010a
        /*07ba*/ 	.byte	0xff
	.zero		1


	//   ....[107]....
        /*07bc*/ 	.word	0x00008f80
        /*07c0*/ 	.word	0x00000000
        /*07c4*/ 	.word	0x00000020
        /*07c8*/ 	.short	0x010a
        /*07ca*/ 	.byte	0xff
	.zero		1


	//   ....[108]....
        /*07cc*/ 	.word	0x00008fd0
        /*07d0*/ 	.word	0x00000003
        /*07d4*/ 	.word	0x00000090
        /*07d8*/ 	.short	0x010a
        /*07da*/ 	.byte	0xff
	.zero		1


	//   ....[109]....
        /*07dc*/ 	.word	0x00009030
        /*07e0*/ 	.word	0x00000000
        /*07e4*/ 	.word	0x00000000
        /*07e8*/ 	.short	0x010a
        /*07ea*/ 	.byte	0xff
	.zero		1


	//   ....[110]....
        /*07ec*/ 	.word	0x00009090
        /*07f0*/ 	.word	0x00000000
        /*07f4*/ 	.word	0x00000000
        /*07f8*/ 	.short	0x010a
        /*07fa*/ 	.byte	0xff
	.zero		1


	//   ....[111]....
        /*07fc*/ 	.word	0x000090f0
        /*0800*/ 	.word	0x00000000
        /*0804*/ 	.word	0x00000000
        /*0808*/ 	.short	0x010a
        /*080a*/ 	.byte	0xff
	.zero		1


	//   ....[112]....
        /*080c*/ 	.word	0x00009140
        /*0810*/ 	.word	0x00000002
        /*0814*/ 	.word	0x000000f0
        /*0818*/ 	.short	0x010a
        /*081a*/ 	.byte	0xff
	.zero		1


	//   ....[113]....
        /*081c*/ 	.word	0x000091a0
        /*0820*/ 	.word	0x00000002
        /*0824*/ 	.word	0x000000a0
        /*0828*/ 	.short	0x010a
        /*082a*/ 	.byte	0xff
	.zero		1


	//   ....[114]....
        /*082c*/ 	.word	0x000091f0
        /*0830*/ 	.word	0x00000002
        /*0834*/ 	.word	0x00000090
        /*0838*/ 	.short	0x010a
        /*083a*/ 	.byte	0xff
	.zero		1


	//   ....[115]....
        /*083c*/ 	.word	0x00009250
        /*0840*/ 	.word	0x00000000
        /*0844*/ 	.word	0x000000a0
        /*0848*/ 	.short	0x010a
        /*084a*/ 	.byte	0xff
	.zero		1


	//   ....[116]....
        /*084c*/ 	.word	0x000092a0
        /*0850*/ 	.word	0x00000000
        /*0854*/ 	.word	0x00000090
        /*0858*/ 	.short	0x010a
        /*085a*/ 	.byte	0xff
	.zero		1


	//   ....[117]....
        /*085c*/ 	.word	0x00009300
        /*0860*/ 	.word	0x00000002
        /*0864*/ 	.word	0x000000d0
        /*0868*/ 	.short	0x010a
        /*086a*/ 	.byte	0xff
	.zero		1


	//   ....[118]....
        /*086c*/ 	.word	0x00009360
        /*0870*/ 	.word	0x00000000
        /*0874*/ 	.word	0x00000000
        /*0878*/ 	.short	0x010a
        /*087a*/ 	.byte	0xff
	.zero		1


	//   ....[119]....
        /*087c*/ 	.word	0x000093c0
        /*0880*/ 	.word	0x00000000
        /*0884*/ 	.word	0x00000000
        /*0888*/ 	.short	0x010a
        /*088a*/ 	.byte	0xff
	.zero		1


	//   ....[120]....
        /*088c*/ 	.word	0x00009420
        /*0890*/ 	.word	0x00000000
        /*0894*/ 	.word	0x00000000
        /*0898*/ 	.short	0x010a
        /*089a*/ 	.byte	0xff
	.zero		1


	//   ....[121]....
        /*089c*/ 	.word	0x00009480
        /*08a0*/ 	.word	0x00000000
        /*08a4*/ 	.word	0x00000000
        /*08a8*/ 	.short	0x010a
        /*08aa*/ 	.byte	0xff
	.zero		1


	//   ....[122]....
        /*08ac*/ 	.word	0x000094e0
        /*08b0*/ 	.word	0x00000000
        /*08b4*/ 	.word	0x00000000
        /*08b8*/ 	.short	0x010a
        /*08ba*/ 	.byte	0xff
	.zero		1


	//   ....[123]....
        /*08bc*/ 	.word	0x00009530
        /*08c0*/ 	.word	0x00000008
        /*08c4*/ 	.word	0x00000090
        /*08c8*/ 	.short	0x010a
        /*08ca*/ 	.byte	0xff
	.zero		1


	//   ....[124]....
        /*08cc*/ 	.word	0x00009590
        /*08d0*/ 	.word	0x00000000
        /*08d4*/ 	.word	0x00000088
        /*08d8*/ 	.short	0x010a
        /*08da*/ 	.byte	0xff
	.zero		1


	//   ....[125]....
        /*08dc*/ 	.word	0x000095f0
        /*08e0*/ 	.word	0x00000000
        /*08e4*/ 	.word	0x00000060
        /*08e8*/ 	.short	0x010a
        /*08ea*/ 	.byte	0xff
	.zero		1


	//   ....[126]....
        /*08ec*/ 	.word	0x00009650
        /*08f0*/ 	.word	0x00000000
        /*08f4*/ 	.word	0x00000068
        /*08f8*/ 	.short	0x010a
        /*08fa*/ 	.byte	0xff
	.zero		1


	//   ....[127]....
        /*08fc*/ 	.word	0x000096b0
        /*0900*/ 	.word	0x00000000
        /*0904*/ 	.word	0x00000070
        /*0908*/ 	.short	0x010a
        /*090a*/ 	.byte	0xff
	.zero		1


	//   ....[128]....
        /*090c*/ 	.word	0x00009710
        /*0910*/ 	.word	0x00000000
        /*0914*/ 	.word	0x00000078
        /*0918*/ 	.short	0x010a
        /*091a*/ 	.byte	0xff
	.zero		1


	//   ....[129]....
        /*091c*/ 	.word	0x00009770
        /*0920*/ 	.word	0x00000000
        /*0924*/ 	.word	0x00000060
        /*0928*/ 	.short	0x010a
        /*092a*/ 	.byte	0xff
	.zero		1


	//   ....[130]....
        /*092c*/ 	.word	0x000097d0
        /*0930*/ 	.word	0x00000000
        /*0934*/ 	.word	0x00000068
        /*0938*/ 	.short	0x010a
        /*093a*/ 	.byte	0xff
	.zero		1


	//   ....[131]....
        /*093c*/ 	.word	0x00009830
        /*0940*/ 	.word	0x00000000
        /*0944*/ 	.word	0x00000070
        /*0948*/ 	.short	0x010a
        /*094a*/ 	.byte	0xff
	.zero		1


	//   ....[132]....
        /*094c*/ 	.word	0x00009880
        /*0950*/ 	.word	0x00000003
        /*0954*/ 	.word	0x00000090
        /*0958*/ 	.short	0x010a
        /*095a*/ 	.byte	0xff
	.zero		1


	//   ....[133]....
        /*095c*/ 	.word	0x000098e0
        /*0960*/ 	.word	0x00000000
        /*0964*/ 	.word	0x00000040
        /*0968*/ 	.short	0x010a
        /*096a*/ 	.byte	0xff
	.zero		1


	//   ....[134]....
        /*096c*/ 	.word	0x00009930
        /*0970*/ 	.word	0x0000001a
        /*0974*/ 	.word	0x000000b0
        /*0978*/ 	.short	0x010a
        /*097a*/ 	.byte	0xff
	.zero		1


	//   ....[135]....
        /*097c*/ 	.word	0x00009980
        /*0980*/ 	.word	0x00000002
        /*0984*/ 	.word	0x00000040
        /*0988*/ 	.short	0x010a
        /*098a*/ 	.byte	0xff
	.zero		1


	//   ....[136]....
        /*098c*/ 	.word	0x000099d0
        /*0990*/ 	.word	0x00000000
        /*0994*/ 	.word	0x00000040
        /*0998*/ 	.short	0x010a
        /*099a*/ 	.byte	0xff
	.zero		1


	//   ....[137]....
        /*099c*/ 	.word	0x00009a20
        /*09a0*/ 	.word	0x00000002
        /*09a4*/ 	.word	0x00000040
        /*09a8*/ 	.short	0x010a
        /*09aa*/ 	.byte	0xff
	.zero		1


	//----- nvinfo : EIATTR_NUM_MBARRIERS
	.align		4
.L_47:
        /*09ac*/ 	.byte	0x03, 0x38
        /*09ae*/ 	.short	0x0022


	//----- nvinfo : EIATTR_EXIT_INSTR_OFFSETS
	.align		4
        /*09b0*/ 	.byte	0x04, 0x1c
        /*09b2*/ 	.short	(.L_49 - .L_48)


	//   ....[0]....
.L_48:
        /*09b4*/ 	.word	0x00002bc0


	//   ....[1]....
        /*09b8*/ 	.word	0x000030b0


	//   ....[2]....
        /*09bc*/ 	.word	0x00003110


	//   ....[3]....
        /*09c0*/ 	.word	0x00004240


	//   ....[4]....
        /*09c4*/ 	.word	0x00005450


	//   ....[5]....
        /*09c8*/ 	.word	0x00005490


	//   ....[6]....
        /*09cc*/ 	.word	0x00008d90


	//   ....[7]....
        /*09d0*/ 	.word	0x00008e10


	//   ....[8]....
        /*09d4*/ 	.word	0x00008e40


	//   ....[9]....
        /*09d8*/ 	.word	0x00008eb0


	//----- nvinfo : EIATTR_MAX_THREADS
	.align		4
.L_49:
        /*09dc*/ 	.byte	0x04, 0x05
        /*09de*/ 	.short	(.L_51 - .L_50)
.L_50:
        /*09e0*/ 	.word	0x00000100
        /*09e4*/ 	.word	0x00000001
        /*09e8*/ 	.word	0x00000001


	//----- nvinfo : EIATTR_CRS_STACK_SIZE
	.align		4
.L_51:
        /*09ec*/ 	.byte	0x04, 0x1e
        /*09ee*/ 	.short	(.L_53 - .L_52)
.L_52:
        /*09f0*/ 	.word	0x00000000


	//----- nvinfo : EIATTR_CBANK_PARAM_SIZE
	.align		4
.L_53:
        /*09f4*/ 	.byte	0x03, 0x19
        /*09f6*/ 	.short	0x0800


	//----- nvinfo : EIATTR_PARAM_CBANK
	.align		4
        /*09f8*/ 	.byte	0x04, 0x0a
        /*09fa*/ 	.short	(.L_55 - .L_54)
	.align		4
.L_54:
        /*09fc*/ 	.word	index@(.nv.constant0._ZN7cutlass13device_kernelINS_4gemm6kernel13GemmUniversalIN4cute5tupleIJiiiiEEENS1_10collective13CollectiveMmaINS1_35MainloopSm100TmaUmmaWarpSpecializedILi4ELi2ELi4ENS5_IJNS4_1CILi8EEENSA_ILi1EEESC_EEEEENS5_IJNSA_ILi64EEENSA_ILi128EEESF_EEENS_10tfloat32_tENS5_IJlSC_lEEESI_SJ_NS4_8TiledMMAINS4_8MMA_AtomIJNS4_17SM100_MMA_TF32_SSISI_SI_fLi64ELi128ELNS4_4UMMA5MajorE0ELSO_0ELNSN_7ScaleInE0ELSP_0EEEEEENS4_6LayoutINS5_IJSC_SC_SC_EEENS5_IJNSA_ILi0EEESU_SU_EEEEENS5_IJNS4_10UnderscoreESX_SX_EEEEENS4_13SM90_TMA_LOADENS4_14ComposedLayoutINS4_7SwizzleILi3ELi4ELi3EEENS4_18smem_ptr_flag_bitsILi32EEENSS_INS5_IJSB_NSA_ILi32EEEEEENS5_IJS16_SC_EEEEEEEvNS4_8identityENS4_23SM90_TMA_LOAD_MULTICASTES1A_vS1B_EENS_8epilogue10collective18CollectiveEpilogueINS1E_23Sm100TmaWarpSpecializedILi4ELi2ELi16ELb1ELb0EEEJSH_NS5_IJNSS_ISF_SC_EENSS_IS16_SC_EEEEESI_SJ_SI_SJ_NS1E_6fusion15FusionCallbacksIS1I_NS1M_17LinearCombinationISI_fSI_fLNS_15FloatRoundStyleE2EEESH_S1L_JEEENS4_5SM1004TMEM4LOAD26SM100_TMEM_LOAD_16dp128b8xES10_S1A_NS4_17SM75_U32x4_LDSM_NENS4_14SM90_TMA_STOREES1A_NS4_17SM90_U32x4_STSM_NENS4_39AutoVectorizingCopyWithAssumedAlignmentILi128EEEEEEvvEEEEvNT_6ParamsE)
        /*0a00*/ 	.short	0x0380
        /*0a02*/ 	.short	0x0800


	//----- nvinfo : EIATTR_SW_WAR
	.align		4
.L_55:
        /*0a04*/ 	.byte	0x04, 0x36
        /*0a06*/ 	.short	(.L_57 - .L_56)
.L_56:
        /*0a08*/ 	.word	0x00000008
.L_57:


//--------------------- .nv.callgraph             --------------------------
	.section	.nv.callgraph,"",@"SHT_CUDA_CALLGRAPH"
	.align	4
	.sectionentsize	8
	.align		4
        /*0000*/ 	.word	0x00000000
	.align		4
        /*0004*/ 	.word	0xffffffff
	.align		4
        /*0008*/ 	.word	index@(_ZN7cutlass13device_kernelINS_4gemm6kernel13GemmUniversalIN4cute5tupleIJiiiiEEENS1_10collective13CollectiveMmaINS1_35MainloopSm100TmaUmmaWarpSpecializedILi4ELi2ELi4ENS5_IJNS4_1CILi8EEENSA_ILi1EEESC_EEEEENS5_IJNSA_ILi64EEENSA_ILi128EEESF_EEENS_10tfloat32_tENS5_IJlSC_lEEESI_SJ_NS4_8TiledMMAINS4_8MMA_AtomIJNS4_17SM100_MMA_TF32_SSISI_SI_fLi64ELi128ELNS4_4UMMA5MajorE0ELSO_0ELNSN_7ScaleInE0ELSP_0EEEEEENS4_6LayoutINS5_IJSC_SC_SC_EEENS5_IJNSA_ILi0EEESU_SU_EEEEENS5_IJNS4_10UnderscoreESX_SX_EEEEENS4_13SM90_TMA_LOADENS4_14ComposedLayoutINS4_7SwizzleILi3ELi4ELi3EEENS4_18smem_ptr_flag_bitsILi32EEENSS_INS5_IJSB_NSA_ILi32EEEEEENS5_IJS16_SC_EEEEEEEvNS4_8identityENS4_23SM90_TMA_LOAD_MULTICASTES1A_vS1B_EENS_8epilogue10collective18CollectiveEpilogueINS1E_23Sm100TmaWarpSpecializedILi4ELi2ELi16ELb1ELb0EEEJSH_NS5_IJNSS_ISF_SC_EENSS_IS16_SC_EEEEESI_SJ_SI_SJ_NS1E_6fusion15FusionCallbacksIS1I_NS1M_17LinearCombinationISI_fSI_fLNS_15FloatRoundStyleE2EEESH_S1L_JEEENS4_5SM1004TMEM4LOAD26SM100_TMEM_LOAD_16dp128b8xES10_S1A_NS4_17SM75_U32x4_LDSM_NENS4_14SM90_TMA_STOREES1A_NS4_17SM90_U32x4_STSM_NENS4_39AutoVectorizingCopyWithAssumedAlignmentILi128EEEEEEvvEEEEvNT_6ParamsE)
	.align		4
        /*000c*/ 	.word	index@(__assertfail)
	.align		4
        /*0010*/ 	.word	0x00000000
	.align		4
        /*0014*/ 	.word	0xfffffffe
	.align		4
        /*0018*/ 	.word	0x00000000
	.align		4
        /*001c*/ 	.word	0xfffffffd
	.align		4
        /*0020*/ 	.word	0x00000000
	.align		4
        /*0024*/ 	.word	0xfffffffc


//--------------------- .nv.constant4             --------------------------
	.section	.nv.constant4,"a",@progbits
	.align	8
	.align		8
.nv.constant4:
        /*0000*/ 	.dword	__assertfail
	.align		8
        /*0008*/ 	.dword	__unnamed_1
	.align		8
        /*0010*/ 	.dword	__unnamed_2
	.align		8
        /*0018*/ 	.dword	_ZN40_INTERNAL_e61e0196_4_k_cu_d42a590c_277384cuda3std3__45__cpo5beginE
	.align		8
        /*0020*/ 	.dword	_ZN40_INTERNAL_e61e0196_4_k_cu_d42a590c_277384cuda3std3__45__cpo3endE
	.align		8
        /*0028*/ 	.dword	_ZN40_INTERNAL_e61e0196_4_k_cu_d42a590c_277384cuda3std3__45__cpo6cbeginE
	.align		8
        /*0030*/ 	.dword	_ZN40_INTERNAL_e61e0196_4_k_cu_d42a590c_277384cuda3std3__45__cpo4cendE
	.align		8
        /*0038*/ 	.dword	_ZN40_INTERNAL_e61e0196_4_k_cu_d42a590c_277384cuda3std3__442_GLOBAL__N__e61e0196_4_k_cu_d42a590c_277386ignoreE
	.align		8
        /*0040*/ 	.dword	_ZN40_INTERNAL_e61e0196_4_k_cu_d42a590c_277384cuda3std3__419piecewise_constructE
	.align		8
        /*0048*/ 	.dword	_ZN40_INTERNAL_e61e0196_4_k_cu_d42a590c_277384cuda3std3__48in_placeE
	.align		8
        /*0050*/ 	.dword	_ZN40_INTERNAL_e61e0196_4_k_cu_d42a590c_277384cuda3std6ranges3__45__cpo4swapE
	.align		8
        /*0058*/ 	.dword	_ZN40_INTERNAL_e61e0196_4_k_cu_d42a590c_277384cuda3std6ranges3__45__cpo9iter_moveE
	.align		8
        /*0060*/ 	.dword	_ZN40_INTERNAL_e61e0196_4_k_cu_d42a590c_277384cute7productE
	.align		8
        /*0068*/ 	.dword	_ZN40_INTERNAL_e61e0196_4_k_cu_d42a590c_277384cute1_E
	.align		8
        /*0070*/ 	.dword	$str$25
	.align		8
        /*0078*/ 	.dword	$str$26
	.align		8
        /*0080*/ 	.dword	$str$27
	.align		8
        /*0088*/ 	.dword	$str$28


//--------------------- .text._ZN7cutlass13device_kernelINS_4gemm6kernel13GemmUniversalIN4cute5tupleIJiiiiEEENS1_10collective13CollectiveMmaINS1_35MainloopSm100TmaUmmaWarpSpecializedILi4ELi2ELi4ENS5_IJNS4_1CILi8EEENSA_ILi1EEESC_EEEEENS5_IJNSA_ILi64EEENSA_ILi128EEESF_EEENS_10tfloat32_tENS5_IJlSC_lEEESI_SJ_NS4_8TiledMMAINS4_8MMA_AtomIJNS4_17SM100_MMA_TF32_SSISI_SI_fLi64ELi128ELNS4_4UMMA5MajorE0ELSO_0ELNSN_7ScaleInE0ELSP_0EEEEEENS4_6LayoutINS5_IJSC_SC_SC_EEENS5_IJNSA_ILi0EEESU_SU_EEEEENS5_IJNS4_10UnderscoreESX_SX_EEEEENS4_13SM90_TMA_LOADENS4_14ComposedLayoutINS4_7SwizzleILi3ELi4ELi3EEENS4_18smem_ptr_flag_bitsILi32EEENSS_INS5_IJSB_NSA_ILi32EEEEEENS5_IJS16_SC_EEEEEEEvNS4_8identityENS4_23SM90_TMA_LOAD_MULTICASTES1A_vS1B_EENS_8epilogue10collective18CollectiveEpilogueINS1E_23Sm100TmaWarpSpecializedILi4ELi2ELi16ELb1ELb0EEEJSH_NS5_IJNSS_ISF_SC_EENSS_IS16_SC_EEEEESI_SJ_SI_SJ_NS1E_6fusion15FusionCallbacksIS1I_NS1M_17LinearCombinationISI_fSI_fLNS_15FloatRoundStyleE2EEESH_S1L_JEEENS4_5SM1004TMEM4LOAD26SM100_TMEM_LOAD_16dp128b8xES10_S1A_NS4_17SM75_U32x4_LDSM_NENS4_14SM90_TMA_STOREES1A_NS4_17SM90_U32x4_STSM_NENS4_39AutoVectorizingCopyWithAssumedAlignmentILi128EEEEEEvvEEEEvNT_6ParamsE --------------------------
	.section	.text._ZN7cutlass13device_kernelINS_4gemm6kernel13GemmUniversalIN4cute5tupleIJiiiiEEENS1_10collective13CollectiveMmaINS1_35MainloopSm100TmaUmmaWarpSpecializedILi4ELi2ELi4ENS5_IJNS4_1CILi8EEENSA_ILi1EEESC_EEEEENS5_IJNSA_ILi64EEENSA_ILi128EEESF_EEENS_10tfloat32_tENS5_IJlSC_lEEESI_SJ_NS4_8TiledMMAINS4_8MMA_AtomIJNS4_17SM100_MMA_TF32_SSISI_SI_fLi64ELi128ELNS4_4UMMA5MajorE0ELSO_0ELNSN_7ScaleInE0ELSP_0EEEEEENS4_6LayoutINS5_IJSC_SC_SC_EEENS5_IJNSA_ILi0EEESU_SU_EEEEENS5_IJNS4_10UnderscoreESX_SX_EEEEENS4_13SM90_TMA_LOADENS4_14ComposedLayoutINS4_7SwizzleILi3ELi4ELi3EEENS4_18smem_ptr_flag_bitsILi32EEENSS_INS5_IJSB_NSA_ILi32EEEEEENS5_IJS16_SC_EEEEEEEvNS4_8identityENS4_23SM90_TMA_LOAD_MULTICASTES1A_vS1B_EENS_8epilogue10collective18CollectiveEpilogueINS1E_23Sm100TmaWarpSpecializedILi4ELi2ELi16ELb1ELb0EEEJSH_NS5_IJNSS_ISF_SC_EENSS_IS16_SC_EEEEESI_SJ_SI_SJ_NS1E_6fusion15FusionCallbacksIS1I_NS1M_17LinearCombinationISI_fSI_fLNS_15FloatRoundStyleE2EEESH_S1L_JEEENS4_5SM1004TMEM4LOAD26SM100_TMEM_LOAD_16dp128b8xES10_S1A_NS4_17SM75_U32x4_LDSM_NENS4_14SM90_TMA_STOREES1A_NS4_17SM90_U32x4_STSM_NENS4_39AutoVectorizingCopyWithAssumedAlignmentILi128EEEEEEvvEEEEvNT_6ParamsE,"ax",@progbits
	.align	128
.text._ZN7cutlass13device_kernelINS_4gemm6kernel13GemmUniversalIN4cute5tupleIJiiiiEEENS1_10collective13CollectiveMmaINS1_35MainloopSm100TmaUmmaWarpSpecializedILi4ELi2ELi4ENS5_IJNS4_1CILi8EEENSA_ILi1EEESC_EEEEENS5_IJNSA_ILi64EEENSA_ILi128EEESF_EEENS_10tfloat32_tENS5_IJlSC_lEEESI_SJ_NS4_8TiledMMAINS4_8MMA_AtomIJNS4_17SM100_MMA_TF32_SSISI_SI_fLi64ELi128ELNS4_4UMMA5MajorE0ELSO_0ELNSN_7ScaleInE0ELSP_0EEEEEENS4_6LayoutINS5_IJSC_SC_SC_EEENS5_IJNSA_ILi0EEESU_SU_EEEEENS5_IJNS4_10UnderscoreESX_SX_EEEEENS4_13SM90_TMA_LOADENS4_14ComposedLayoutINS4_7SwizzleILi3ELi4ELi3EEENS4_18smem_ptr_flag_bitsILi32EEENSS_INS5_IJSB_NSA_ILi32EEEEEENS5_IJS16_SC_EEEEEEEvNS4_8identityENS4_23SM90_TMA_LOAD_MULTICASTES1A_vS1B_EENS_8epilogue10collective18CollectiveEpilogueINS1E_23Sm100TmaWarpSpecializedILi4ELi2ELi16ELb1ELb0EEEJSH_NS5_IJNSS_ISF_SC_EENSS_IS16_SC_EEEEESI_SJ_SI_SJ_NS1E_6fusion15FusionCallbacksIS1I_NS1M_17LinearCombinationISI_fSI_fLNS_15FloatRoundStyleE2EEESH_S1L_JEEENS4_5SM1004TMEM4LOAD26SM100_TMEM_LOAD_16dp128b8xES10_S1A_NS4_17SM75_U32x4_LDSM_NENS4_14SM90_TMA_STOREES1A_NS4_17SM90_U32x4_STSM_NENS4_39AutoVectorizingCopyWithAssumedAlignmentILi128EEEEEEvvEEEEvNT_6ParamsE:
        .type           _ZN7cutlass13device_kernelINS_4gemm6kernel13GemmUniversalIN4cute5tupleIJiiiiEEENS1_10collective13CollectiveMmaINS1_35MainloopSm100TmaUmmaWarpSpecializedILi4ELi2ELi4ENS5_IJNS4_1CILi8EEENSA_ILi1EEESC_EEEEENS5_IJNSA_ILi64EEENSA_ILi128EEESF_EEENS_10tfloat32_tENS5_IJlSC_lEEESI_SJ_NS4_8TiledMMAINS4_8MMA_AtomIJNS4_17SM100_MMA_TF32_SSISI_SI_fLi64ELi128ELNS4_4UMMA5MajorE0ELSO_0ELNSN_7ScaleInE0ELSP_0EEEEEENS4_6LayoutINS5_IJSC_SC_SC_EEENS5_IJNSA_ILi0EEESU_SU_EEEEENS5_IJNS4_10UnderscoreESX_SX_EEEEENS4_13SM90_TMA_LOADENS4_14ComposedLayoutINS4_7SwizzleILi3ELi4ELi3EEENS4_18smem_ptr_flag_bitsILi32EEENSS_INS5_IJSB_NSA_ILi32EEEEEENS5_IJS16_SC_EEEEEEEvNS4_8identityENS4_23SM90_TMA_LOAD_MULTICASTES1A_vS1B_EENS_8epilogue10collective18CollectiveEpilogueINS1E_23Sm100TmaWarpSpecializedILi4ELi2ELi16ELb1ELb0EEEJSH_NS5_IJNSS_ISF_SC_EENSS_IS16_SC_EEEEESI_SJ_SI_SJ_NS1E_6fusion15FusionCallbacksIS1I_NS1M_17LinearCombinationISI_fSI_fLNS_15FloatRoundStyleE2EEESH_S1L_JEEENS4_5SM1004TMEM4LOAD26SM100_TMEM_LOAD_16dp128b8xES10_S1A_NS4_17SM75_U32x4_LDSM_NENS4_14SM90_TMA_STOREES1A_NS4_17SM90_U32x4_STSM_NENS4_39AutoVectorizingCopyWithAssumedAlignmentILi128EEEEEEvvEEEEvNT_6ParamsE,@function
        .size           _ZN7cutlass13device_kernelINS_4gemm6kernel13GemmUniversalIN4cute5tupleIJiiiiEEENS1_10collective13CollectiveMmaINS1_35MainloopSm100TmaUmmaWarpSpecializedILi4ELi2ELi4ENS5_IJNS4_1CILi8EEENSA_ILi1EEESC_EEEEENS5_IJNSA_ILi64EEENSA_ILi128EEESF_EEENS_10tfloat32_tENS5_IJlSC_lEEESI_SJ_NS4_8TiledMMAINS4_8MMA_AtomIJNS4_17SM100_MMA_TF32_SSISI_SI_fLi64ELi128ELNS4_4UMMA5MajorE0ELSO_0ELNSN_7ScaleInE0ELSP_0EEEEEENS4_6LayoutINS5_IJSC_SC_SC_EEENS5_IJNSA_ILi0EEESU_SU_EEEEENS5_IJNS4_10UnderscoreESX_SX_EEEEENS4_13SM90_TMA_LOADENS4_14ComposedLayoutINS4_7SwizzleILi3ELi4ELi3EEENS4_18smem_ptr_flag_bitsILi32EEENSS_INS5_IJSB_NSA_ILi32EEEEEENS5_IJS16_SC_EEEEEEEvNS4_8identityENS4_23SM90_TMA_LOAD_MULTICASTES1A_vS1B_EENS_8epilogue10collective18CollectiveEpilogueINS1E_23Sm100TmaWarpSpecializedILi4ELi2ELi16ELb1ELb0EEEJSH_NS5_IJNSS_ISF_SC_EENSS_IS16_SC_EEEEESI_SJ_SI_SJ_NS1E_6fusion15FusionCallbacksIS1I_NS1M_17LinearCombinationISI_fSI_fLNS_15FloatRoundStyleE2EEESH_S1L_JEEENS4_5SM1004TMEM4LOAD26SM100_TMEM_LOAD_16dp128b8xES10_S1A_NS4_17SM75_U32x4_LDSM_NENS4_14SM90_TMA_STOREES1A_NS4_17SM90_U32x4_STSM_NENS4_39AutoVectorizingCopyWithAssumedAlignmentILi128EEEEEEvvEEEEvNT_6ParamsE,(.L_x_183 - _ZN7cutlass13device_kernelINS_4gemm6kernel13GemmUniversalIN4cute5tupleIJiiiiEEENS1_10collective13CollectiveMmaINS1_35MainloopSm100TmaUmmaWarpSpecializedILi4ELi2ELi4ENS5_IJNS4_1CILi8EEENSA_ILi1EEESC_EEEEENS5_IJNSA_ILi64EEENSA_ILi128EEESF_EEENS_10tfloat32_tENS5_IJlSC_lEEESI_SJ_NS4_8TiledMMAINS4_8MMA_AtomIJNS4_17SM100_MMA_TF32_SSISI_SI_fLi64ELi128ELNS4_4UMMA5MajorE0ELSO_0ELNSN_7ScaleInE0ELSP_0EEEEEENS4_6LayoutINS5_IJSC_SC_SC_EEENS5_IJNSA_ILi0EEESU_SU_EEEEENS5_IJNS4_10UnderscoreESX_SX_EEEEENS4_13SM90_TMA_LOADENS4_14ComposedLayoutINS4_7SwizzleILi3ELi4ELi3EEENS4_18smem_ptr_flag_bitsILi32EEENSS_INS5_IJSB_NSA_ILi32EEEEEENS5_IJS16_SC_EEEEEEEvNS4_8identityENS4_23SM90_TMA_LOAD_MULTICASTES1A_vS1B_EENS_8epilogue10collective18CollectiveEpilogueINS1E_23Sm100TmaWarpSpecializedILi4ELi2ELi16ELb1ELb0EEEJSH_NS5_IJNSS_ISF_SC_EENSS_IS16_SC_EEEEESI_SJ_SI_SJ_NS1E_6fusion15FusionCallbacksIS1I_NS1M_17LinearCombinationISI_fSI_fLNS_15FloatRoundStyleE2EEESH_S1L_JEEENS4_5SM1004TMEM4LOAD26SM100_TMEM_LOAD_16dp128b8xES10_S1A_NS4_17SM75_U32x4_LDSM_NENS4_14SM90_TMA_STOREES1A_NS4_17SM90_U32x4_STSM_NENS4_39AutoVectorizingCopyWithAssumedAlignmentILi128EEEEEEvvEEEEvNT_6ParamsE)
        .other          _ZN7cutlass13device_kernelINS_4gemm6kernel13GemmUniversalIN4cute5tupleIJiiiiEEENS1_10collective13CollectiveMmaINS1_35MainloopSm100TmaUmmaWarpSpecializedILi4ELi2ELi4ENS5_IJNS4_1CILi8EEENSA_ILi1EEESC_EEEEENS5_IJNSA_ILi64EEENSA_ILi128EEESF_EEENS_10tfloat32_tENS5_IJlSC_lEEESI_SJ_NS4_8TiledMMAINS4_8MMA_AtomIJNS4_17SM100_MMA_TF32_SSISI_SI_fLi64ELi128ELNS4_4UMMA5MajorE0ELSO_0ELNSN_7ScaleInE0ELSP_0EEEEEENS4_6LayoutINS5_IJSC_SC_SC_EEENS5_IJNSA_ILi0EEESU_SU_EEEEENS5_IJNS4_10UnderscoreESX_SX_EEEEENS4_13SM90_TMA_LOADENS4_14ComposedLayoutINS4_7SwizzleILi3ELi4ELi3EEENS4_18smem_ptr_flag_bitsILi32EEENSS_INS5_IJSB_NSA_ILi32EEEEEENS5_IJS16_SC_EEEEEEEvNS4_8identityENS4_23SM90_TMA_LOAD_MULTICASTES1A_vS1B_EENS_8epilogue10collective18CollectiveEpilogueINS1E_23Sm100TmaWarpSpecializedILi4ELi2ELi16ELb1ELb0EEEJSH_NS5_IJNSS_ISF_SC_EENSS_IS16_SC_EEEEESI_SJ_SI_SJ_NS1E_6fusion15FusionCallbacksIS1I_NS1M_17LinearCombinationISI_fSI_fLNS_15FloatRoundStyleE2EEESH_S1L_JEEENS4_5SM1004TMEM4LOAD26SM100_TMEM_LOAD_16dp128b8xES10_S1A_NS4_17SM75_U32x4_LDSM_NENS4_14SM90_TMA_STOREES1A_NS4_17SM90_U32x4_STSM_NENS4_39AutoVectorizingCopyWithAssumedAlignmentILi128EEEEEEvvEEEEvNT_6ParamsE,@"STO_CUDA_ENTRY STV_DEFAULT"
_ZN7cutlass13device_kernelINS_4gemm6kernel13GemmUniversalIN4cute5tupleIJiiiiEEENS1_10collective13CollectiveMmaINS1_35MainloopSm100TmaUmmaWarpSpecializedILi4ELi2ELi4ENS5_IJNS4_1CILi8EEENSA_ILi1EEESC_EEEEENS5_IJNSA_ILi64EEENSA_ILi128EEESF_EEENS_10tfloat32_tENS5_IJlSC_lEEESI_SJ_NS4_8TiledMMAINS4_8MMA_AtomIJNS4_17SM100_MMA_TF32_SSISI_SI_fLi64ELi128ELNS4_4UMMA5MajorE0ELSO_0ELNSN_7ScaleInE0ELSP_0EEEEEENS4_6LayoutINS5_IJSC_SC_SC_EEENS5_IJNSA_ILi0EEESU_SU_EEEEENS5_IJNS4_10UnderscoreESX_SX_EEEEENS4_13SM90_TMA_LOADENS4_14ComposedLayoutINS4_7SwizzleILi3ELi4ELi3EEENS4_18smem_ptr_flag_bitsILi32EEENSS_INS5_IJSB_NSA_ILi32EEEEEENS5_IJS16_SC_EEEEEEEvNS4_8identityENS4_23SM90_TMA_LOAD_MULTICASTES1A_vS1B_EENS_8epilogue10collective18CollectiveEpilogueINS1E_23Sm100TmaWarpSpecializedILi4ELi2ELi16ELb1ELb0EEEJSH_NS5_IJNSS_ISF_SC_EENSS_IS16_SC_EEEEESI_SJ_SI_SJ_NS1E_6fusion15FusionCallbacksIS1I_NS1M_17LinearCombinationISI_fSI_fLNS_15FloatRoundStyleE2EEESH_S1L_JEEENS4_5SM1004TMEM4LOAD26SM100_TMEM_LOAD_16dp128b8xES10_S1A_NS4_17SM75_U32x4_LDSM_NENS4_14SM90_TMA_STOREES1A_NS4_17SM90_U32x4_STSM_NENS4_39AutoVectorizingCopyWithAssumedAlignmentILi128EEEEEEvvEEEEvNT_6ParamsE:
[----:B------:R-:W1:Y:S01]  /*0000*/  LDC R1, c[0x0][0x37c] ;  /* 0x0000df00ff017b82 */ /* 0x000e620000000800 */
[----:B------:R-:W2:Y:S01]  /*0010*/  S2R R65, SR_TID.X ;  /* 0x0000000000417919 */ /* 0x000ea20000002100 */
[----:B------:R-:W3:Y:S01]  /*0020*/  LDCU.64 UR8, c[0x0][0x890] ;  /* 0x00011200ff0877ac */ /* 0x000ee20008000a00 */
[----:B------:R-:W-:Y:S02]  /*0030*/  PRMT R53, RZ, 0x7610, R53 ;  /* 0x00007610ff357816 */ /* 0x000fe40000000035 */
[----:B------:R-:W-:Y:S01]  /*0040*/  ELECT P3, URZ, PT ;  /* 0x0000000000ff782f */ /* 0x000fe20003860000 */
[----:B---3--:R-:W-:-:S04]  /*0050*/  UISETP.NE.U32.AND UP0, UPT, UR8, URZ, UPT ;  /* 0x000000ff0800728c */ /* 0x008fc8000bf05070 */
[----:B------:R-:W-:Y:S01]  /*0060*/  UISETP.NE.AND.EX UP0, UPT, UR9, URZ, UPT, UP0 ;  /* 0x000000ff0900728c */ /* 0x000fe2000bf05300 */
[----:B--2---:R-:W-:-:S05]  /*0070*/  SHF.R.U32.HI R54, RZ, 0x5, R65 ;  /* 0x00000005ff367819 */ /* 0x004fca0000011641 */
[----:B------:R-:W2:Y:S02]  /*0080*/  SHFL.IDX PT, R0, R54, RZ, 0x1f ;  /* 0x00001fff36007589 */ /* 0x000ea400000e0000 */
[----:B--2---:R-:W-:Y:S01]  /*0090*/  R2UR UR18, R0 ;  /* 0x00000000001272ca */ /* 0x004fe200000e0000 */
[----:B-1----:R-:W-:-:S14]  /*00a0*/  BRA.U UP0, `(.L_x_0) ;  /* 0x0000000100307547 */ /* 0x002fdc000b800000 */
[----:B------:R-:W1:Y:S02]  /*00b0*/  LDCU.64 UR4, c[0x0][0x888] ;  /* 0x00011100ff0477ac */ /* 0x000e640008000a00 */
[----:B-1----:R-:W-:-:S04]  /*00c0*/  UISETP.NE.U32.AND UP0, UPT, UR4, URZ, UPT ;  /* 0x000000ff0400728c */ /* 0x002fc8000bf05070 */
[----:B------:R-:W-:-:S09]  /*00d0*/  UISETP.NE.AND.EX UP0, UPT, UR5, URZ, UPT, UP0 ;  /* 0x000000ff0500728c */ /* 0x000fd2000bf05300 */
[----:B------:R-:W-:Y:S05]  /*00e0*/  BRA.U !UP0, `(.L_x_1) ;  /* 0x0000000108147547 */ /* 0x000fea000b800000 */
[----:B------:R-:W1:Y:S01]  /*00f0*/  LDC.64 R2, c[0x0][0x888] ;  /* 0x00022200ff027b82 */ /* 0x000e620000000a00 */
[----:B------:R-:W1:Y:S02]  /*0100*/  LDCU.64 UR4, c[0x0][0x358] ;  /* 0x00006b00ff0477ac */ /* 0x000e640008000a00 */
[----:B-1----:R1:W5:Y:S01]  /*0110*/  LDG.E R27, desc[UR4][R2.64] ;  /* 0x00000004021b7981 */ /* 0x002362000c1e1900 */
[----:B------:R-:W-:Y:S01]  /*0120*/  HFMA2 R53, -RZ, RZ, 0, 5.9604644775390625e-08 ;  /* 0x00000001ff357431 */ /* 0x000fe200000001ff */
[----:B------:R-:W-:Y:S05]  /*0130*/  BRA `(.L_x_0) ;  /* 0x00000000000c7947 */ /* 0x000fea0003800000 */
.L_x_1:
[----:B------:R-:W1:Y:S01]  /*0140*/  LDCU UR4, c[0x0][0x880] ;  /* 0x00011000ff0477ac */ /* 0x000e620008000800 */
[----:B------:R-:W-:Y:S01]  /*0150*/  HFMA2 R53, -RZ, RZ, 0, 5.9604644775390625e-08 ;  /* 0x00000001ff357431 */ /* 0x000fe200000001ff */
[----:B-1----:R-:W-:-:S07]  /*0160*/  MOV R27, UR4 ;  /* 0x00000004001b7c02 */ /* 0x002fce0008000f00 */
.L_x_0:
[----:B------:R-:W2:Y:S02]  /*0170*/  LDCU.64 UR4, c[0x0][0x8b0] ;  /* 0x00011600ff0477ac */ /* 0x000ea40008000a00 */
[----:B--2---:R-:W-:-:S04]  /*0180*/  UISETP.NE.U32.AND UP0, UPT, UR4, URZ, UPT ;  /* 0x000000ff0400728c */ /* 0x004fc8000bf05070 */
[----:B------:R-:W-:-:S09]  /*0190*/  UISETP.NE.AND.EX UP0, UPT, UR5, URZ, UPT, UP0 ;  /* 0x000000ff0500728c */ /* 0x000fd2000bf05300 */
[----:B------:R-:W-:Y:S05]  /*01a0*/  BRA.U UP0, `(.L_x_2) ;  /* 0x0000000100287547 */ /* 0x000fea000b800000 */
[----:B------:R-:W2:Y:S02]  /*01b0*/  LDCU.64 UR4, c[0x0][0x8a8] ;  /* 0x00011500ff0477ac */ /* 0x000ea40008000a00 */
[----:B--2---:R-:W-:-:S04]  /*01c0*/  UISETP.NE.U32.AND UP0, UPT, UR4, URZ, UPT ;  /* 0x000000ff0400728c */ /* 0x004fc8000bf05070 */
[----:B------:R-:W-:-:S09]  /*01d0*/  UISETP.NE.AND.EX UP0, UPT, UR5, URZ, UPT, UP0 ;  /* 0x000000ff0500728c */ /* 0x000fd2000bf05300 */
[----:B------:R-:W-:Y:S05]  /*01e0*/  BRA.U !UP0, `(.L_x_3) ;  /* 0x0000000108107547 */ /* 0x000fea000b800000 */
[----:B------:R-:W2:Y:S01]  /*01f0*/  LDC.64 R24, c[0x0][0x8a8] ;  /* 0x00022a00ff187b82 */ /* 0x000ea20000000a00 */
[----:B------:R-:W2:Y:S02]  /*0200*/  LDCU.64 UR4, c[0x0][0x358] ;  /* 0x00006b00ff0477ac */ /* 0x000ea40008000a00 */
[----:B--2---:R2:W5:Y:S01]  /*0210*/  LDG.E R24, desc[UR4][R24.64] ;  /* 0x0000000418187981 */ /* 0x004562000c1e1900 */
[----:B------:R-:W-:Y:S05]  /*0220*/  BRA `(.L_x_2) ;  /* 0x0000000000087947 */ /* 0x000fea0003800000 */
.L_x_3:
[----:B------:R-:W2:Y:S02]  /*0230*/  LDCU UR4, c[0x0][0x8a0] ;  /* 0x00011400ff0477ac */ /* 0x000ea40008000800 */
[----:B--2---:R-:W-:Y:S02]  /*0240*/  MOV R24, UR4 ;  /* 0x0000000400187c02 */ /* 0x004fe40008000f00 */
.L_x_2:
[----:B------:R-:W-:Y:S01]  /*0250*/  IMAD.U32 R0, RZ, RZ, UR18 ;  /* 0x00000012ff007e24 */ /* 0x000fe2000f8e00ff */
[----:B------:R-:W-:Y:S04]  /*0260*/  BSSY.RECONVERGENT B0, `(.L_x_4) ;  /* 0x000000c000007945 */ /* 0x000fe80003800200 */
[C---:B------:R-:W-:Y:S02]  /*0270*/  ISETP.NE.OR P1, PT, R0.reuse, 0x1, !P3 ;  /* 0x000000010000780c */ /* 0x040fe40005f25670 */
[----:B------:R-:W-:-:S11]  /*0280*/  ISETP.NE.OR P0, PT, R0, 0x3, !P3 ;  /* 0x000000030000780c */ /* 0x000fd60005f05670 */
[----:B------:R-:W-:Y:S05]  /*0290*/  @P1 BRA `(.L_x_5) ;  /* 0x0000000000201947 */ /* 0x000fea0003800000 */
[----:B------:R-:W3:Y:S02]  /*02a0*/  LDCU.64 UR4, c[0x0][0x348] ;  /* 0x00006900ff0477ac */ /* 0x000ee40008000a00 */
[----:B---3--:R-:W-:Y:S02]  /*02b0*/  UIADD3 UR6, UP1, UPT, UR4, 0x80, URZ ;  /* 0x0000008004067890 */ /* 0x008fe4000ff3e0ff */
[----:B------:R-:W-:Y:S02]  /*02c0*/  UIADD3 UR4, UP0, UPT, UR4, 0x180, URZ ;  /* 0x0000018004047890 */ /* 0x000fe4000ff1e0ff */
[----:B------:R-:W-:Y:S02]  /*02d0*/  UIADD3.X UR7, UPT, UPT, URZ, UR5, URZ, UP1, !UPT ;  /* 0x00000005ff077290 */ /* 0x000fe40008ffe4ff */
[----:B------:R-:W-:-:S07]  /*02e0*/  UIADD3.X UR5, UPT, UPT, URZ, UR5, URZ, UP0, !UPT ;  /* 0x00000005ff057290 */ /* 0x000fce00087fe4ff */
[----:B------:R3:W-:Y:S02]  /*02f0*/  UTMACCTL.PF [UR6] ;  /* 0x00000000060079b9 */ /* 0x0007e40008040000 */
[----:B------:R3:W-:Y:S02]  /*0300*/  UTMACCTL.PF [UR4] ;  /* 0x00000000040079b9 */ /* 0x0007e40008040000 */
[----:B---3--:R-:W-:Y:S01]  /*0310*/  NOP ;  /* 0x0000000000007918 */ /* 0x008fe20000000000 */
.L_x_5:
[----:B------:R-:W-:Y:S05]  /*0320*/  BSYNC.RECONVERGENT B0 ;  /* 0x0000000000007941 */ /* 0x000fea0003800200 */
.L_x_4:
[----:B------:R-:W-:Y:S04]  /*0330*/  BSSY.RECONVERGENT B0, `(.L_x_6) ;  /* 0x000000a000007945 */ /* 0x000fe80003800200 */
        /* <DEDUP_REMOVED lines=9> */
.L_x_7:
[----:B------:R-:W-:Y:S05]  /*03d0*/  BSYNC.RECONVERGENT B0 ;  /* 0x0000000000007941 */ /* 0x000fea0003800200 */
.L_x_6:
[----:B------:R-:W3:Y:S01]  /*03e0*/  LDCU.64 UR4, c[0x0][0x888] ;  /* 0x00011100ff0477ac */ /* 0x000ee20008000a00 */
[----:B------:R-:W-:Y:S02]  /*03f0*/  UISETP.EQ.U32.AND UP2, UPT, UR8, URZ, UPT ;  /* 0x000000ff0800728c */ /* 0x000fe4000bf42070 */
[----:B------:R-:W-:Y:S02]  /*0400*/  UPLOP3.LUT UP3, UPT, UPT, UPT, UPT, 0x80, 0x8 ;  /* 0x000000000008789c */ /* 0x000fe40003f6f070 */
[----:B---3--:R-:W-:-:S04]  /*0410*/  UISETP.NE.U32.AND UP0, UPT, UR4, URZ, UPT ;  /* 0x000000ff0400728c */ /* 0x008fc8000bf05070 */
[----:B------:R-:W-:-:S04]  /*0420*/  UISETP.NE.AND.EX UP1, UPT, UR5, URZ, UPT, UP0 ;  /* 0x000000ff0500728c */ /* 0x000fc8000bf25300 */
[----:B------:R-:W-:-:S04]  /*0430*/  UISETP.EQ.OR.EX UP4, UPT, UR9, URZ, !UP1, UP2 ;  /* 0x000000ff0900728c */ /* 0x000fc8000cf82720 */
[----:B------:R-:W-:-:S06]  /*0440*/  UP2UR UR4, UPR, URZ, 0x10 ;  /* 0x00000010ff047883 */ /* 0x000fcc0008000000 */
[----:B------:R-:W-:Y:S01]  /*0450*/  MOV R56, UR4 ;  /* 0x0000000400387c02 */ /* 0x000fe20008000f00 */
[----:B------:R-:W-:Y:S06]  /*0460*/  BRA.U !UP4, `(.L_x_8) ;  /* 0x000000010c207547 */ /* 0x000fec000b800000 */
[----:B------:R-:W-:Y:S01]  /*0470*/  UISETP.NE.U32.AND UP2, UPT, UR8, URZ, UPT ;  /* 0x000000ff0800728c */ /* 0x000fe2000bf45070 */
[----:B-----5:R-:W-:Y:S01]  /*0480*/  FSETP.NEU.AND P0, PT, R27, RZ, PT ;  /* 0x000000ff1b00720b */ /* 0x020fe20003f0d000 */
[----:B------:R-:W-:Y:S02]  /*0490*/  USEL UR4, URZ, 0xffffffff, UP1 ;  /* 0xffffffffff047887 */ /* 0x000fe40008800000 */
[----:B------:R-:W-:-:S10]  /*04a0*/  UISETP.NE.AND.EX UP2, UPT, UR9, URZ, UPT, UP2 ;  /* 0x000000ff0900728c */ /* 0x000fd4000bf45320 */
[----:B------:R-:W-:Y:S01]  /*04b0*/  VOTEU.ANY UP0, P0 ;  /* 0x0000000000ff7886 */ /* 0x000fe20000000100 */
[----:B------:R-:W-:-:S04]  /*04c0*/  @!UP2 USEL UR4, URZ, 0xffffffff, UP0 ;  /* 0xffffffffff04a887 */ /* 0x000fc80008000000 */
[----:B------:R-:W-:-:S04]  /*04d0*/  ULOP3.LUT UR4, UR4, 0x1, URZ, 0xc0, !UPT ;  /* 0x0000000104047892 */ /* 0x000fc8000f8ec0ff */
[----:B------:R-:W-:-:S11]  /*04e0*/  UISETP.NE.U32.AND UP3, UPT, UR4, 0x1, UPT ;  /* 0x000000010400788c */ /* 0x000fd6000bf65070 */
.L_x_8:
[----:B-1----:R-:W1:Y:S01]  /*04f0*/  SHFL.IDX PT, R2, R54, RZ, 0x1f ;  /* 0x00001fff36027589 */ /* 0x002e6200000e0000 */
[----:B------:R-:W-:Y:S01]  /*0500*/  UISETP.NE.AND UP6, UPT, UR18, 0x2, UPT ;  /* 0x000000021200788c */ /* 0x000fe2000bfc5270 */
[----:B-1----:R-:W-:-:S13]  /*0510*/  ISETP.NE.AND P0, PT, R2, RZ, PT ;  /* 0x000000ff0200720c */ /* 0x002fda0003f05270 */
[----:B------:R-:W-:Y:S05]  /*0520*/  @P0 BRA `(.L_x_9) ;  /* 0x0000000000580947 */ /* 0x000fea0003800000 */
[----:B------:R-:W1:Y:S01]  /*0530*/  S2UR UR4, SR_CgaCtaId ;  /* 0x00000000000479c3 */ /* 0x000e620000008800 */
[----:B------:R-:W-:Y:S01]  /*0540*/  UMOV UR5, 0x400 ;  /* 0x0000040000057882 */ /* 0x000fe20000000000 */
[----:B------:R-:W-:Y:S01]  /*0550*/  UMOV UR8, 0x1 ;  /* 0x0000000100087882 */ /* 0x000fe20000000000 */
[----:B------:R-:W-:Y:S01]  /*0560*/  UMOV UR6, 0x8 ;  /* 0x0000000800067882 */ /* 0x000fe20000000000 */
[----:B------:R-:W-:-:S04]  /*0570*/  UIADD3 UR8, UPT, UPT, -UR8, 0x100000, URZ ;  /* 0x0010000008087890 */ /* 0x000fc8000fffe1ff */
[----:B------:R-:W-:Y:S02]  /*0580*/  USHF.L.U32 UR9, UR8, 0xb, URZ ;  /* 0x0000000b08097899 */ /* 0x000fe400080006ff */
[----:B------:R-:W-:Y:S02]  /*0590*/  USHF.L.U32 UR8, UR8, 0x1, URZ ;  /* 0x0000000108087899 */ /* 0x000fe400080006ff */
[----:B------:R-:W-:-:S04]  /*05a0*/  UIADD3 UR6, UPT, UPT, -UR6, 0x100000, URZ ;  /* 0x0010000006067890 */ /* 0x000fc8000fffe1ff */
[----:B------:R-:W-:Y:S02]  /*05b0*/  USHF.L.U32 UR7, UR6, 0xb, URZ ;  /* 0x0000000b06077899 */ /* 0x000fe400080006ff */
[----:B------:R-:W-:Y:S01]  /*05c0*/  USHF.L.U32 UR6, UR6, 0x1, URZ ;  /* 0x0000000106067899 */ /* 0x000fe200080006ff */
[----:B------:R-:W-:Y:S01]  /*05d0*/  ELECT P0, URZ, PT ;  /* 0x0000000000ff782f */ /* 0x000fe20003800000 */
[----:B-1----:R-:W-:Y:S01]  /*05e0*/  ULEA UR4, UR4, UR5, 0x18 ;  /* 0x0000000504047291 */ /* 0x002fe2000f8ec0ff */
[----:B------:R-:W1:Y:S11]  /*05f0*/  FENCE.VIEW.ASYNC.S ;  /* 0x00000000000073c6 */ /* 0x000e760000000000 */
[----:B-1----:R1:W3:Y:S01]  /*0600*/  SYNCS.EXCH.64 URZ, [UR4], UR8 ;  /* 0x0000000804ff75b2 */ /* 0x0022e20008000100 */
[----:B------:R1:W4:Y:S01]  /*0610*/  SYNCS.EXCH.64 URZ, [UR4+0x20], UR6 ;  /* 0x0000200604ff75b2 */ /* 0x0003220008000100 */
[----:B------:R1:W1:Y:S01]  /*0620*/  SYNCS.EXCH.64 URZ, [UR4+0x8], UR8 ;  /* 0x0000080804ff75b2 */ /* 0x0002620008000100 */
[----:B------:R1:W1:Y:S01]  /*0630*/  SYNCS.EXCH.64 URZ, [UR4+0x28], UR6 ;  /* 0x0000280604ff75b2 */ /* 0x0002620008000100 */
[----:B------:R1:W1:Y:S01]  /*0640*/  SYNCS.EXCH.64 URZ, [UR4+0x10], UR8 ;  /* 0x0000100804ff75b2 */ /* 0x0002620008000100 */
[----:B------:R1:W1:Y:S01]  /*0650*/  SYNCS.EXCH.64 URZ, [UR4+0x30], UR6 ;  /* 0x0000300604ff75b2 */ /* 0x0002620008000100 */
[----:B------:R1:W1:Y:S01]  /*0660*/  SYNCS.EXCH.64 URZ, [UR4+0x18], UR8 ;  /* 0x0000180804ff75b2 */ /* 0x0002620008000100 */
[----:B------:R1:W1:Y:S01]  /*0670*/  SYNCS.EXCH.64 URZ, [UR4+0x38], UR6 ;  /* 0x0000380604ff75b2 */ /* 0x0002620008000100 */
[----:B------:R-:W-:Y:S01]  /*0680*/  NOP ;  /* 0x0000000000007918 */ /* 0x000fe20000000000 */
.L_x_9:
[----:B------:R-:W2:Y:S01]  /*0690*/  SHFL.IDX PT, R2, R54, RZ, 0x1f ;  /* 0x00001fff36027589 */ /* 0x000ea200000e0000 */
[----:B------:R-:W-:Y:S01]  /*06a0*/  NOP ;  /* 0x0000000000007918 */ /* 0x000fe20000000000 */
[----:B--2---:R-:W-:-:S13]  /*06b0*/  ISETP.NE.AND P0, PT, R2, 0x1, PT ;  /* 0x000000010200780c */ /* 0x004fda0003f05270 */
[----:B------:R-:W-:Y:S05]  /*06c0*/  @P0 BRA `(.L_x_10) ;  /* 0x0000000000580947 */ /* 0x000fea0003800000 */
[----:B-1----:R-:W1:Y:S01]  /*06d0*/  S2UR UR4, SR_CgaCtaId ;  /* 0x00000000000479c3 */ /* 0x002e620000008800 */
        /* <DEDUP_REMOVED lines=12> */
[----:B-1----:R2:W1:Y:S01]  /*07a0*/  SYNCS.EXCH.64 URZ, [UR4+0x40], UR8 ;  /* 0x0000400804ff75b2 */ /* 0x0024620008000100 */
[----:B------:R2:W1:Y:S01]  /*07b0*/  SYNCS.EXCH.64 URZ, [UR4+0x60], UR6 ;  /* 0x0000600604ff75b2 */ /* 0x0004620008000100 */
[----:B------:R2:W1:Y:S01]  /*07c0*/  SYNCS.EXCH.64 URZ, [UR4+0x48], UR8 ;  /* 0x0000480804ff75b2 */ /* 0x0004620008000100 */
[----:B------:R2:W1:Y:S01]  /*07d0*/  SYNCS.EXCH.64 URZ, [UR4+0x68], UR6 ;  /* 0x0000680604ff75b2 */ /* 0x0004620008000100 */
[----:B------:R2:W1:Y:S01]  /*07e0*/  SYNCS.EXCH.64 URZ, [UR4+0x50], UR8 ;  /* 0x0000500804ff75b2 */ /* 0x0004620008000100 */
[----:B------:R2:W1:Y:S01]  /*07f0*/  SYNCS.EXCH.64 URZ, [UR4+0x70], UR6 ;  /* 0x0000700604ff75b2 */ /* 0x0004620008000100 */
[----:B------:R2:W1:Y:S01]  /*0800*/  SYNCS.EXCH.64 URZ, [UR4+0x58], UR8 ;  /* 0x0000580804ff75b2 */ /* 0x0004620008000100 */
[----:B------:R2:W1:Y:S02]  /*0810*/  SYNCS.EXCH.64 URZ, [UR4+0x78], UR6 ;  /* 0x0000780604ff75b2 */ /* 0x0004640008000100 */
[----:B--2---:R-:W-:Y:S01]  /*0820*/  NOP ;  /* 0x0000000000007918 */ /* 0x004fe20000000000 */
.L_x_10:
[----:B------:R-:W2:Y:S01]  /*0830*/  SHFL.IDX PT, R2, R54, RZ, 0x1f ;  /* 0x00001fff36027589 */ /* 0x000ea200000e0000 */
[----:B------:R-:W-:Y:S01]  /*0840*/  NOP ;  /* 0x0000000000007918 */ /* 0x000fe20000000000 */
[----:B--2---:R-:W-:-:S13]  /*0850*/  ISETP.NE.AND P0, PT, R2, 0x3, PT ;  /* 0x000000030200780c */ /* 0x004fda0003f05270 */
[----:B------:R-:W-:Y:S05]  /*0860*/  @P0 BRA `(.L_x_11) ;  /* 0x0000000000300947 */ /* 0x000fea0003800000 */
[----:B-1----:R-:W1:Y:S01]  /*0870*/  S2UR UR4, SR_CgaCtaId ;  /* 0x00000000000479c3 */ /* 0x002e620000008800 */
[----:B------:R-:W-:Y:S01]  /*0880*/  UMOV UR6, 0x400 ;  /* 0x0000040000067882 */ /* 0x000fe20000000000 */
[----:B------:R-:W-:Y:S01]  /*0890*/  UMOV UR5, 0x20 ;  /* 0x0000002000057882 */ /* 0x000fe20000000000 */
[----:B------:R-:W-:Y:S01]  /*08a0*/  ELECT P0, URZ, PT ;  /* 0x0000000000ff782f */ /* 0x000fe20003800000 */
[----:B-1----:R-:W-:Y:S02]  /*08b0*/  ULEA UR6, UR4, UR6, 0x18 ;  /* 0x0000000604067291 */ /* 0x002fe4000f8ec0ff */
[----:B------:R-:W-:-:S04]  /*08c0*/  UIADD3 UR4, UPT, UPT, -UR5, 0x100000, URZ ;  /* 0x0010000005047890 */ /* 0x000fc8000fffe1ff */
[----:B------:R-:W-:Y:S02]  /*08d0*/  USHF.L.U32 UR5, UR4, 0xb, URZ ;  /* 0x0000000b04057899 */ /* 0x000fe400080006ff */
[----:B------:R-:W-:Y:S01]  /*08e0*/  USHF.L.U32 UR4, UR4, 0x1, URZ ;  /* 0x0000000104047899 */ /* 0x000fe200080006ff */
[----:B------:R-:W1:Y:S11]  /*08f0*/  FENCE.VIEW.ASYNC.S ;  /* 0x00000000000073c6 */ /* 0x000e760000000000 */
[----:B-1----:R2:W1:Y:S01]  /*0900*/  SYNCS.EXCH.64 URZ, [UR6+0x80], UR4 ;  /* 0x0000800406ff75b2 */ /* 0x0024620008000100 */
[----:B------:R2:W1:Y:S02]  /*0910*/  SYNCS.EXCH.64 URZ, [UR6+0x88], UR4 ;  /* 0x0000880406ff75b2 */ /* 0x0004640008000100 */
[----:B--2---:R-:W-:Y:S01]  /*0920*/  NOP ;  /* 0x0000000000007918 */ /* 0x004fe20000000000 */
.L_x_11:
[----:B------:R-:W2:Y:S01]  /*0930*/  SHFL.IDX PT, R2, R54, RZ, 0x1f ;  /* 0x00001fff36027589 */ /* 0x000ea200000e0000 */
[----:B------:R-:W-:Y:S01]  /*0940*/  NOP ;  /* 0x0000000000007918 */ /* 0x000fe20000000000 */
[----:B--2---:R-:W-:-:S13]  /*0950*/  ISETP.NE.AND P0, PT, R2, 0x4, PT ;  /* 0x000000040200780c */ /* 0x004fda0003f05270 */
[----:B------:R-:W-:Y:S05]  /*0960*/  @P0 BRA `(.L_x_12) ;  /* 0x00000000004c0947 */ /* 0x000fea0003800000 */
[----:B-1----:R-:W1:Y:S01]  /*0970*/  S2UR UR6, SR_CgaCtaId ;  /* 0x00000000000679c3 */ /* 0x002e620000008800 */
[----:B------:R-:W-:Y:S01]  /*0980*/  UMOV UR4, 0x720 ;  /* 0x0000072000047882 */ /* 0x000fe20000000000 */
[----:B------:R-:W-:Y:S01]  /*0990*/  UMOV UR5, 0x400 ;  /* 0x0000040000057882 */ /* 0x000fe20000000000 */
[----:B------:R-:W-:Y:S01]  /*09a0*/  USEL UR4, UR4, 0x620, UP3 ;  /* 0x0000062004047887 */ /* 0x000fe20009800000 */
[----:B------:R-:W-:Y:S01]  /*09b0*/  UMOV UR8, 0x1 ;  /* 0x0000000100087882 */ /* 0x000fe20000000000 */
[----:B------:R-:W-:Y:S01]  /*09c0*/  ELECT P0, URZ, PT ;  /* 0x0000000000ff782f */ /* 0x000fe20003800000 */
[----:B------:R-:W-:-:S04]  /*09d0*/  UIADD3 UR8, UPT, UPT, -UR8, 0x100000, URZ ;  /* 0x0010000008087890 */ /* 0x000fc8000fffe1ff */
[----:B------:R-:W-:Y:S02]  /*09e0*/  USHF.L.U32 UR9, UR8, 0xb, URZ ;  /* 0x0000000b08097899 */ /* 0x000fe400080006ff */
[----:B------:R-:W-:Y:S02]  /*09f0*/  USHF.L.U32 UR8, UR8, 0x1, URZ ;  /* 0x0000000108087899 */ /* 0x000fe400080006ff */
[----:B-1----:R-:W-:Y:S02]  /*0a00*/  ULEA UR6, UR6, UR5, 0x18 ;  /* 0x0000000506067291 */ /* 0x002fe4000f8ec0ff */
[----:B------:R-:W-:-:S04]  /*0a10*/  UIADD3 UR4, UPT, UPT, -UR4, 0x100000, URZ ;  /* 0x0010000004047890 */ /* 0x000fc8000fffe1ff */
[----:B------:R-:W-:Y:S02]  /*0a20*/  USHF.L.U32 UR5, UR4, 0xb, URZ ;  /* 0x0000000b04057899 */ /* 0x000fe400080006ff */
[----:B------:R-:W-:Y:S01]  /*0a30*/  USHF.L.U32 UR4, UR4, 0x1, URZ ;  /* 0x0000000104047899 */ /* 0x000fe200080006ff */
[----:B------:R-:W1:Y:S03]  /*0a40*/  FENCE.VIEW.ASYNC.S ;  /* 0x00000000000073c6 */ /* 0x000e660000000000 */
[----:B-1----:R2:W1:Y:S08]  /*0a50*/  SYNCS.EXCH.64 URZ, [UR6+0x90], UR8 ;  /* 0x0000900806ff75b2 */ /* 0x0024700008000100 */
[----:B------:R2:W1:Y:S01]  /*0a60*/  SYNCS.EXCH.64 URZ, [UR6+0xa0], UR4 ;  /* 0x0000a00406ff75b2 */ /* 0x0004620008000100 */
[----:B------:R2:W1:Y:S01]  /*0a70*/  SYNCS.EXCH.64 URZ, [UR6+0x98], UR8 ;  /* 0x0000980806ff75b2 */ /* 0x0004620008000100 */
[----:B------:R2:W1:Y:S02]  /*0a80*/  SYNCS.EXCH.64 URZ, [UR6+0xa8], UR4 ;  /* 0x0000a80406ff75b2 */ /* 0x0004640008000100 */
[----:B--2---:R-:W-:Y:S01]  /*0a90*/  NOP ;  /* 0x0000000000007918 */ /* 0x004fe20000000000 */
.L_x_12:
        /* <DEDUP_REMOVED lines=26> */
.L_x_13:
[----:B------:R-:W2:Y:S01]  /*0c40*/  SHFL.IDX PT, R2, R54, RZ, 0x1f ;  /* 0x00001fff36027589 */ /* 0x000ea200000e0000 */
[----:B------:R-:W1:Y:S01]  /*0c50*/  S2UR UR47, SR_CgaCtaId ;  /* 0x00000000002f79c3 */ /* 0x000e620000008800 */
[----:B------:R-:W-:Y:S01]  /*0c60*/  NOP ;  /* 0x0000000000007918 */ /* 0x000fe20000000000 */
[----:B--2---:R-:W-:-:S13]  /*0c70*/  ISETP.NE.AND P0, PT, R2, 0x3, PT ;  /* 0x000000030200780c */ /* 0x004fda0003f05270 */
[----:B-1----:R-:W-:Y:S05]  /*0c80*/  @P0 BRA `(.L_x_14) ;  /* 0x0000000000340947 */ /* 0x002fea0003800000 */
[----:B------:R-:W-:Y:S01]  /*0c90*/  UMOV UR4, 0x400 ;  /* 0x0000040000047882 */ /* 0x000fe20000000000 */
[----:B------:R-:W-:Y:S01]  /*0ca0*/  UMOV UR6, 0x20 ;  /* 0x0000002000067882 */ /* 0x000fe20000000000 */
[----:B------:R-:W-:Y:S02]  /*0cb0*/  ULEA UR4, UR47, UR4, 0x18 ;  /* 0x000000042f047291 */ /* 0x000fe4000f8ec0ff */
[----:B------:R-:W-:-:S04]  /*0cc0*/  UIADD3 UR6, UPT, UPT, -UR6, 0x100000, URZ ;  /* 0x0010000006067890 */ /* 0x000fc8000fffe1ff */
[----:B------:R-:W-:Y:S02]  /*0cd0*/  USHF.L.U32 UR7, UR6, 0xb, URZ ;  /* 0x0000000b06077899 */ /* 0x000fe400080006ff */
[----:B------:R-:W-:Y:S01]  /*0ce0*/  USHF.L.U32 UR6, UR6, 0x1, URZ ;  /* 0x0000000106067899 */ /* 0x000fe200080006ff */
[----:B------:R-:W-:Y:S01]  /*0cf0*/  ELECT P0, URZ, PT ;  /* 0x0000000000ff782f */ /* 0x000fe20003800000 */
[----:B------:R-:W1:Y:S10]  /*0d00*/  FENCE.VIEW.ASYNC.S ;  /* 0x00000000000073c6 */ /* 0x000e740000000000 */
[----:B-1----:R1:W2:Y:S01]  /*0d10*/  SYNCS.EXCH.64 URZ, [UR4+0xf0], UR6 ;  /* 0x0000f00604ff75b2 */ /* 0x0022a20008000100 */
[----:B------:R1:W1:Y:S01]  /*0d20*/  SYNCS.EXCH.64 URZ, [UR4+0x100], UR6 ;  /* 0x0001000604ff75b2 */ /* 0x0002620008000100 */
[----:B------:R1:W1:Y:S01]  /*0d30*/  SYNCS.EXCH.64 URZ, [UR4+0xf8], UR6 ;  /* 0x0000f80604ff75b2 */ /* 0x0002620008000100 */
[----:B------:R1:W1:Y:S01]  /*0d40*/  SYNCS.EXCH.64 URZ, [UR4+0x108], UR6 ;  /* 0x0001080604ff75b2 */ /* 0x0002620008000100 */
[----:B------:R-:W-:Y:S01]  /*0d50*/  NOP ;  /* 0x0000000000007918 */ /* 0x000fe20000000000 */
.L_x_14:
[----:B-1----:R-:W1:Y:S01]  /*0d60*/  LDCU UR4, c[0x0][0x36c] ;  /* 0x00006d80ff0477ac */ /* 0x002e620008000800 */
[----:B------:R-:W-:Y:S01]  /*0d70*/  ISETP.NE.OR P3, PT, R0, 0x2, !P3 ;  /* 0x000000020000780c */ /* 0x000fe20005f65670 */
[----:B------:R-:W-:Y:S01]  /*0d80*/  NOP ;  /* 0x0000000000007918 */ /* 0x000fe20000000000 */
[----:B------:R-:W-:Y:S01]  /*0d90*/  LOP3.LUT R0, R65, 0x1f, RZ, 0xc0, !PT ;  /* 0x0000001f41007812 */ /* 0x000fe200078ec0ff */
[----:B------:R-:W-:Y:S02]  /*0da0*/  UISETP.NE.AND UP4, UPT, UR18, URZ, UPT ;  /* 0x000000ff1200728c */ /* 0x000fe4000bf85270 */
[----:B-1----:R-:W-:-:S09]  /*0db0*/  UISETP.EQ.U32.AND UP5, UPT, UR4, 0x1, UPT ;  /* 0x000000010400788c */ /* 0x002fd2000bfa2070 */
[----:B------:R-:W-:Y:S05]  /*0dc0*/  BRA.U !UP5, `(.L_x_15) ;  /* 0x000000010d087547 */ /* 0x000fea000b800000 */
[----:B--234-:R-:W-:Y:S01]  /*0dd0*/  UCGABAR_ARV ;  /* 0x00000000000079c7 */ /* 0x01cfe20008000000 */
[----:B------:R-:W-:Y:S05]  /*0de0*/  BRA `(.L_x_16) ;  /* 0x0000000000047947 */ /* 0x000fea0003800000 */
.L_x_15:
[----:B--234-:R-:W-:Y:S01]  /*0df0*/  NOP ;  /* 0x0000000000007918 */ /* 0x01cfe20000000000 */
.L_x_16:
[----:B------:R-:W1:Y:S01]  /*0e00*/  S2UR UR28, SR_CTAID.Y ;  /* 0x00000000001c79c3 */ /* 0x000e620000002600 */
[----:B------:R-:W-:-:S05]  /*0e10*/  CS2R.32 R55, SR_CgaSize ;  /* 0x0000000000377805 */ /* 0x000fca0000008a00 */
[----:B------:R-:W-:-:S05]  /*0e20*/  IMAD R55, R55, -0xa0, RZ ;  /* 0xffffff6037377824 */ /* 0x000fca00078e02ff */
[----:B------:R-:W-:-:S14]  /*0e30*/  R2UR UR4, R55 ;  /* 0x00000000370472ca */ /* 0x000fdc00000e0000 */
[----:B------:R-:W2:Y:S01]  /*0e40*/  LDCU UR4, c[0x0][UR4+0x2b4] ;  /* 0x00005680040477ac */ /* 0x000ea20008000800 */
[----:B------:R-:W-:-:S05]  /*0e50*/  CS2R.32 R55, SR_CgaSize ;  /* 0x0000000000377805 */ /* 0x000fca0000008a00 */
[----:B------:R-:W-:-:S05]  /*0e60*/  IMAD R55, R55, -0xa0, RZ ;  /* 0xffffff6037377824 */ /* 0x000fca00078e02ff */
[----:B------:R-:W-:-:S14]  /*0e70*/  R2UR UR5, R55 ;  /* 0x00000000370572ca */ /* 0x000fdc00000e0000 */
[----:B------:R-:W3:Y:S01]  /*0e80*/  LDCU UR5, c[0x0][UR5+0x2b0] ;  /* 0x00005600050577ac */ /* 0x000ee20008000800 */
[----:B------:R-:W4:Y:S01]  /*0e90*/  S2UR UR24, SR_CTAID.X ;  /* 0x00000000001879c3 */ /* 0x000f220000002500 */
[----:B------:R-:W-:-:S05]  /*0ea0*/  CS2R.32 R55, SR_CgaSize ;  /* 0x0000000000377805 */ /* 0x000fca0000008a00 */
[----:B------:R-:W-:-:S05]  /*0eb0*/  IMAD R55, R55, -0xa0, RZ ;  /* 0xffffff6037377824 */ /* 0x000fca00078e02ff */
[----:B------:R-:W-:-:S14]  /*0ec0*/  R2UR UR6, R55 ;  /* 0x00000000370672ca */ /* 0x000fdc00000e0000 */
[----:B------:R-:W3:Y:S01]  /*0ed0*/  LDCU UR6, c[0x0][UR6+0x2a4] ;  /* 0x00005480060677ac */ /* 0x000ee20008000800 */
[----:B------:R-:W-:-:S05]  /*0ee0*/  CS2R.32 R55, SR_CgaSize ;  /* 0x0000000000377805 */ /* 0x000fca0000008a00 */
[----:B------:R-:W-:-:S05]  /*0ef0*/  IMAD R55, R55, -0xa0, RZ ;  /* 0xffffff6037377824 */ /* 0x000fca00078e02ff */
[----:B------:R-:W-:-:S14]  /*0f00*/  R2UR UR63, R55 ;  /* 0x00000000373f72ca */ /* 0x000fdc00000e0000 */
[----:B------:R-:W3:Y:S01]  /*0f10*/  LDCU UR63, c[0x0][UR63+0x2a0] ;  /* 0x000054003f3f77ac */ /* 0x000ee20008000800 */
[----:B------:R-:W-:Y:S01]  /*0f20*/  USHF.L.U32 UR23, UR47, 0x9, URZ ;  /* 0x000000092f177899 */ /* 0x000fe200080006ff */
[----:B------:R-:W3:Y:S01]  /*0f30*/  LDCU UR19, c[0x0][0xb24] ;  /* 0x00016480ff1377ac */ /* 0x000ee20008000800 */
[----:B------:R-:W3:Y:S01]  /*0f40*/  LDCU UR42, c[0x0][0xb24] ;  /* 0x00016480ff2a77ac */ /* 0x000ee20008000800 */
[----:B-1----:R-:W-:Y:S01]  /*0f50*/  I2FP.F32.U32 R2, UR28 ;  /* 0x0000001c00027c45 */ /* 0x002fe20008201000 */
[----:B------:R-:W1:Y:S04]  /*0f60*/  LDCU UR22, c[0x0][0xb30] ;  /* 0x00016600ff1677ac */ /* 0x000e680008000800 */
[----:B--2---:R-:W-:Y:S01]  /*0f70*/  FMUL R2, R2, UR4 ;  /* 0x0000000402027c20 */ /* 0x004fe20008400000 */
[----:B------:R-:W-:Y:S01]  /*0f80*/  ULOP3.LUT UR23, UR23, 0xe00, URZ, 0xc0, !UPT ;  /* 0x00000e0017177892 */ /* 0x000fe2000f8ec0ff */
[----:B----4-:R-:W-:-:S04]  /*0f90*/  I2FP.F32.U32 R3, UR24 ;  /* 0x0000001800037c45 */ /* 0x010fc80008201000 */
[----:B------:R-:W2:Y:S01]  /*0fa0*/  F2I.U32.TRUNC.NTZ R2, R2 ;  /* 0x0000000200027305 */ /* 0x000ea2000020f000 */
[----:B---3--:R-:W-:-:S07]  /*0fb0*/  FMUL R3, R3, UR5 ;  /* 0x0000000503037c20 */ /* 0x008fce0008400000 */
[----:B------:R-:W3:Y:S01]  /*0fc0*/  F2I.U32.TRUNC.NTZ R3, R3 ;  /* 0x0000000300037305 */ /* 0x000ee2000020f000 */
[----:B--2---:R-:W-:Y:S02]  /*0fd0*/  R2UR UR4, R2 ;  /* 0x00000000020472ca */ /* 0x004fe400000e0000 */
[----:B------:R-:W-:Y:S02]  /*0fe0*/  PRMT R2, RZ, 0x7610, R2 ;  /* 0x00007610ff027816 */ /* 0x000fe40000000002 */
[----:B---3--:R-:W-:-:S09]  /*0ff0*/  R2UR UR5, R3 ;  /* 0x00000000030572ca */ /* 0x008fd200000e0000 */
[----:B------:R-:W-:-:S04]  /*1000*/  UIADD3 UR4, UPT, UPT, -UR4, URZ, URZ ;  /* 0x000000ff04047290 */ /* 0x000fc8000fffe1ff */
[----:B------:R-:W-:Y:S02]  /*1010*/  UIMAD UR4, UR6, UR4, UR28 ;  /* 0x00000004060472a4 */ /* 0x000fe4000f8e021c */
[----:B------:R-:W-:-:S04]  /*1020*/  UIADD3 UR5, UPT, UPT, -UR5, URZ, URZ ;  /* 0x000000ff05057290 */ /* 0x000fc8000fffe1ff */
[----:B------:R-:W-:Y:S01]  /*1030*/  IMAD.U32 R55, RZ, RZ, UR4 ;  /* 0x00000004ff377e24 */ /* 0x000fe2000f8e00ff */
[----:B------:R-:W-:Y:S01]  /*1040*/  UIMAD UR63, UR63, UR5, UR24 ;  /* 0x000000053f3f72a4 */ /* 0x000fe2000f8e0218 */
[----:B-1----:R-:W-:Y:S11]  /*1050*/  BRA.U UP4, `(.L_x_17) ;  /* 0x00000001047c7547 */ /* 0x002ff6000b800000 */
[----:B------:R-:W-:-:S13]  /*1060*/  R2UR UR9, R55 ;  /* 0x00000000370972ca */ /* 0x000fda00000e0000 */
[----:B------:R-:W-:-:S04]  /*1070*/  UISETP.NE.AND UP0, UPT, UR9, URZ, UPT ;  /* 0x000000ff0900728c */ /* 0x000fc8000bf05270 */
[----:B------:R-:W-:Y:S02]  /*1080*/  USEL UR5, URZ, 0x2, UP0 ;  /* 0x00000002ff057887 */ /* 0x000fe40008000000 */
[----:B------:R-:W-:Y:S02]  /*1090*/  USEL UR4, URZ, 0x4, UP0 ;  /* 0x00000004ff047887 */ /* 0x000fe40008000000 */
[----:B------:R-:W-:Y:S02]  /*10a0*/  USEL UR7, URZ, 0x8, UP0 ;  /* 0x00000008ff077887 */ /* 0x000fe40008000000 */
[----:B------:R-:W-:Y:S02]  /*10b0*/  USEL UR6, URZ, 0x10, UP0 ;  /* 0x00000010ff067887 */ /* 0x000fe40008000000 */
[----:B------:R-:W-:Y:S02]  /*10c0*/  USEL UR8, URZ, 0x20, UP0 ;  /* 0x00000020ff087887 */ /* 0x000fe40008000000 */
[----:B------:R-:W-:-:S02]  /*10d0*/  USEL UR12, URZ, 0x40, UP0 ;  /* 0x00000040ff0c7887 */ /* 0x000fc40008000000 */
[----:B------:R-:W-:Y:S02]  /*10e0*/  USEL UR13, URZ, 0x80, UP0 ;  /* 0x00000080ff0d7887 */ /* 0x000fe40008000000 */
[----:B------:R-:W-:-:S04]  /*10f0*/  UISETP.NE.AND UP0, UPT, UR9, URZ, UPT ;  /* 0x000000ff0900728c */ /* 0x000fc8000bf05270 */
[----:B------:R-:W-:-:S04]  /*1100*/  UISETP.EQ.OR UP0, UPT, UR63, URZ, !UP0 ;  /* 0x000000ff3f00728c */ /* 0x000fc8000c702670 */
[----:B------:R-:W-:Y:S02]  /*1110*/  USEL UR11, URZ, 0x1, !UP0 ;  /* 0x00000001ff0b7887 */ /* 0x000fe4000c000000 */
[----:B------:R-:W-:-:S04]  /*1120*/  UISETP.NE.AND UP0, UPT, UR63, 0x1, UPT ;  /* 0x000000013f00788c */ /* 0x000fc8000bf05270 */
[----:B------:R-:W-:Y:S02]  /*1130*/  USEL UR10, UR5, 0x2, UP0 ;  /* 0x00000002050a7887 */ /* 0x000fe40008000000 */
[----:B------:R-:W-:-:S04]  /*1140*/  UISETP.NE.AND UP0, UPT, UR63, 0x2, UPT ;  /* 0x000000023f00788c */ /* 0x000fc8000bf05270 */
[----:B------:R-:W-:Y:S02]  /*1150*/  USEL UR4, UR4, 0x4, UP0 ;  /* 0x0000000404047887 */ /* 0x000fe40008000000 */
[----:B------:R-:W-:Y:S02]  /*1160*/  UISETP.NE.AND UP0, UPT, UR63, 0x3, UPT ;  /* 0x000000033f00788c */ /* 0x000fe4000bf05270 */
[----:B------:R-:W-:Y:S02]  /*1170*/  UIADD3 UR4, UPT, UPT, UR4, UR10, UR11 ;  /* 0x0000000a04047290 */ /* 0x000fe4000fffe00b */
        /* <DEDUP_REMOVED lines=10> */
[----:B------:R-:W-:-:S04]  /*1220*/  USEL UR5, UR13, 0x80, UP0 ;  /* 0x000000800d057887 */ /* 0x000fc80008000000 */
[----:B------:R-:W-:-:S06]  /*1230*/  UIADD3 UR4, UPT, UPT, UR4, UR5, URZ ;  /* 0x0000000504047290 */ /* 0x000fcc000fffe0ff */
[----:B------:R-:W-:-:S07]  /*1240*/  MOV R2, UR4 ;  /* 0x0000000400027c02 */ /* 0x000fce0008000f00 */
.L_x_17:
[----:B------:R-:W1:Y:S01]  /*1250*/  S2UR UR36, SR_CTAID.Z ;  /* 0x00000000002479c3 */ /* 0x000e620000002700 */
[----:B------:R-:W-:-:S09]  /*1260*/  UISETP.GE.AND UP0, UPT, UR19, 0x1, UPT ;  /* 0x000000011300788c */ /* 0x000fd2000bf06270 */
[----:B------:R-:W-:Y:S05]  /*1270*/  BRA.U !UP0, `(.L_x_18) ;  /* 0x0000000108d07547 */ /* 0x000fea000b800000 */
[----:B------:R-:W2:Y:S01]  /*1280*/  LDCU UR20, c[0x0][0xb0c] ;  /* 0x00016180ff1477ac */ /* 0x000ea20008000800 */
[----:B------:R-:W3:Y:S01]  /*1290*/  LDCU.128 UR12, c[0x0][0xb10] ;  /* 0x00016200ff0c77ac */ /* 0x000ee20008000c00 */
[----:B------:R-:W4:Y:S01]  /*12a0*/  LDCU UR6, c[0x0][0x370] ;  /* 0x00006e00ff0677ac */ /* 0x000f220008000800 */
[----:B------:R-:W1:Y:S01]  /*12b0*/  LDCU UR7, c[0x0][0x374] ;  /* 0x00006e80ff0777ac */ /* 0x000e620008000800 */
[----:B------:R-:W1:Y:S01]  /*12c0*/  LDCU UR21, c[0x0][0xb20] ;  /* 0x00016400ff1577ac */ /* 0x000e620008000800 */
[----:B--2---:R-:W-:Y:S02]  /*12d0*/  UISETP.NE.AND UP0, UPT, UR20, 0x1, UPT ;  /* 0x000000011400788c */ /* 0x004fe4000bf05270 */
[----:B---3--:R-:W-:Y:S01]  /*12e0*/  UIMAD.WIDE.U32 UR4, UR24, UR12, URZ ;  /* 0x0000000c180472a5 */ /* 0x008fe2000f8e00ff */
[----:B------:R-:W2:Y:S01]  /*12f0*/  LDCU.64 UR8, c[0x0][0xb28] ;  /* 0x00016500ff0877ac */ /* 0x000ea20008000a00 */
[----:B----4-:R-:W-:Y:S02]  /*1300*/  UIMAD.WIDE.U32 UR10, UR6, UR12, URZ ;  /* 0x0000000c060a72a5 */ /* 0x010fe4000f8e00ff */
[----:B------:R-:W-:-:S02]  /*1310*/  USHF.R.U32.HI UR5, URZ, UR13, UR5 ;  /* 0x0000000dff057299 */ /* 0x000fc40008011605 */
[----:B------:R-:W-:Y:S02]  /*1320*/  UISETP.NE.AND UP2, UPT, UR19, 0x1, UPT ;  /* 0x000000011300788c */ /* 0x000fe4000bf45270 */
[----:B------:R-:W-:Y:S01]  /*1330*/  USEL UR5, UR24, UR5, !UP0 ;  /* 0x0000000518057287 */ /* 0x000fe2000c000000 */
[----:B------:R-:W-:Y:S01]  /*1340*/  UMOV UR10, UR11 ;  /* 0x0000000b000a7c82 */ /* 0x000fe20008000000 */
[----:B------:R-:W-:Y:S02]  /*1350*/  UIMAD.WIDE.U32 UR16, UR28, UR15, URZ ;  /* 0x0000000f1c1072a5 */ /* 0x000fe4000f8e00ff */
[----:B------:R-:W-:Y:S02]  /*1360*/  @UP0 USHF.R.U32.HI UR6, URZ, UR13, UR10 ;  /* 0x0000000dff060299 */ /* 0x000fe4000801160a */
[----:B------:R-:W-:Y:S02]  /*1370*/  UISETP.NE.AND UP0, UPT, UR14, 0x1, UPT ;  /* 0x000000010e00788c */ /* 0x000fe4000bf05270 */
[----:B-1----:R-:W-:-:S02]  /*1380*/  UIMAD.WIDE.U32 UR10, UR7, UR15, URZ ;  /* 0x0000000f070a72a5 */ /* 0x002fc4000f8e00ff */
[----:B--2---:R-:W-:Y:S01]  /*1390*/  UIMAD.WIDE.U32 UR12, UR6, UR8, URZ ;  /* 0x00000008060c72a5 */ /* 0x004fe2000f8e00ff */
[----:B------:R-:W-:Y:S02]  /*13a0*/  UMOV UR4, UR17 ;  /* 0x0000001100047c82 */ /* 0x000fe40008000000 */
[----:B------:R-:W-:Y:S02]  /*13b0*/  USHF.R.U32.HI UR4, URZ, UR21, UR4 ;  /* 0x00000015ff047299 */ /* 0x000fe40008011604 */
[----:B------:R-:W-:Y:S02]  /*13c0*/  UMOV UR10, UR11 ;  /* 0x0000000b000a7c82 */ /* 0x000fe40008000000 */
[----:B------:R-:W-:Y:S01]  /*13d0*/  UMOV UR12, UR13 ;  /* 0x0000000d000c7c82 */ /* 0x000fe20008000000 */
[----:B------:R-:W-:Y:S02]  /*13e0*/  @UP0 USHF.R.U32.HI UR7, URZ, UR21, UR10 ;  /* 0x00000015ff070299 */ /* 0x000fe4000801160a */
[----:B------:R-:W-:-:S02]  /*13f0*/  USEL UR4, UR28, UR4, !UP0 ;  /* 0x000000041c047287 */ /* 0x000fc4000c000000 */
[----:B------:R-:W-:Y:S02]  /*1400*/  UIMAD.WIDE.U32 UR10, UR7, UR8, URZ ;  /* 0x00000008070a72a5 */ /* 0x000fe4000f8e00ff */
[----:B------:R-:W-:Y:S02]  /*1410*/  @UP2 USHF.R.U32.HI UR6, URZ, UR9, UR12 ;  /* 0x00000009ff062299 */ /* 0x000fe4000801160c */
[----:B------:R-:W-:-:S03]  /*1420*/  UIMAD.WIDE.U32 UR12, UR4, UR8, URZ ;  /* 0x00000008040c72a5 */ /* 0x000fc6000f8e00ff */
[----:B------:R-:W-:Y:S02]  /*1430*/  UMOV UR10, UR11 ;  /* 0x0000000b000a7c82 */ /* 0x000fe40008000000 */
[----:B------:R-:W-:Y:S02]  /*1440*/  @UP2 USHF.R.U32.HI UR7, URZ, UR9, UR10 ;  /* 0x00000009ff072299 */ /* 0x000fe4000801160a */
[----:B------:R-:W-:Y:S02]  /*1450*/  UIMAD UR10, UR6, UR19, URZ ;  /* 0x00000013060a72a4 */ /* 0x000fe4000f8e02ff */
[----:B------:R-:W-:-:S04]  /*1460*/  UIMAD UR7, UR7, UR19, URZ ;  /* 0x00000013070772a4 */ /* 0x000fc8000f8e02ff */
[----:B------:R-:W-:-:S03]  /*1470*/  UISETP.GE.AND UP0, UPT, UR4, UR7, UPT ;  /* 0x000000070400728c */ /* 0x000fc6000bf06270 */
[----:B------:R-:W-:Y:S01]  /*1480*/  UMOV UR7, UR13 ;  /* 0x0000000d00077c82 */ /* 0x000fe20008000000 */
[----:B------:R-:W-:Y:S02]  /*1490*/  UISETP.GE.OR UP0, UPT, UR5, UR10, UP0 ;  /* 0x0000000a0500728c */ /* 0x000fe40008706670 */
[----:B------:R-:W-:Y:S02]  /*14a0*/  UIMAD.WIDE.U32 UR10, UR5, UR8, URZ ;  /* 0x00000008050a72a5 */ /* 0x000fe4000f8e00ff */
[----:B------:R-:W-:Y:S02]  /*14b0*/  USHF.R.U32.HI UR7, URZ, UR9, UR7 ;  /* 0x00000009ff077299 */ /* 0x000fe40008011607 */
[----:B------:R-:W-:Y:S02]  /*14c0*/  UIADD3 UR10, UPT, UPT, -UR4, URZ, URZ ;  /* 0x000000ff040a7290 */ /* 0x000fe4000fffe1ff */
[----:B------:R-:W-:Y:S02]  /*14d0*/  USEL UR7, UR4, UR7, !UP2 ;  /* 0x0000000704077287 */ /* 0x000fe4000d000000 */
[----:B------:R-:W-:Y:S01]  /*14e0*/  UIMAD UR10, UR14, UR10, UR28 ;  /* 0x0000000a0e0a72a4 */ /* 0x000fe2000f8e021c */
[----:B------:R-:W-:Y:S01]  /*14f0*/  @!UP0 UMOV UR8, UR11 ;  /* 0x0000000b00088c82 */ /* 0x000fe20008000000 */
[----:B------:R-:W-:-:S02]  /*1500*/  UIADD3 UR11, UPT, UPT, -UR5, URZ, URZ ;  /* 0x000000ff050b7290 */ /* 0x000fc4000fffe1ff */
[----:B------:R-:W-:Y:S02]  /*1510*/  @!UP0 USHF.R.U32.HI UR8, URZ, UR9, UR8 ;  /* 0x00000009ff088299 */ /* 0x000fe40008011608 */
[----:B------:R-:W-:Y:S02]  /*1520*/  UIADD3 UR9, UPT, UPT, -UR7, URZ, URZ ;  /* 0x000000ff07097290 */ /* 0x000fe4000fffe1ff */
[----:B------:R-:W-:Y:S02]  /*1530*/  @!UP0 USEL UR8, UR5, UR8, !UP2 ;  /* 0x0000000805088287 */ /* 0x000fe4000d000000 */
[----:B------:R-:W-:Y:S02]  /*1540*/  UIMAD UR9, UR19, UR9, UR4 ;  /* 0x00000009130972a4 */ /* 0x000fe4000f8e0204 */
[----:B------:R-:W-:Y:S02]  /*1550*/  @!UP0 UIADD3 UR7, UPT, UPT, UR7, -UR8, URZ ;  /* 0x8000000807078290 */ /* 0x000fe4000fffe0ff */
[----:B------:R-:W-:-:S02]  /*1560*/  @!UP0 UIMAD UR6, UR9, UR6, UR8 ;  /* 0x00000006090682a4 */ /* 0x000fc4000f8e0208 */
[----:B------:R-:W-:Y:S02]  /*1570*/  @!UP0 UIMAD UR4, UR7, UR19, UR5 ;  /* 0x00000013070482a4 */ /* 0x000fe4000f8e0205 */
[----:B------:R-:W-:Y:S02]  /*1580*/  UIMAD UR24, UR20, UR11, UR24 ;  /* 0x0000000b141872a4 */ /* 0x000fe4000f8e0218 */
[----:B------:R-:W-:Y:S01]  /*1590*/  UIMAD UR28, UR4, UR14, UR10 ;  /* 0x0000000e041c72a4 */ /* 0x000fe2000f8e020a */
[----:B------:R-:W-:Y:S02]  /*15a0*/  @!UP0 UMOV UR5, UR6 ;  /* 0x0000000600058c82 */ /* 0x000fe40008000000 */
[----:B------:R-:W-:-:S12]  /*15b0*/  UIMAD UR24, UR5, UR20, UR24 ;  /* 0x00000014051872a4 */ /* 0x000fd8000f8e0218 */
.L_x_18:
[----:B------:R-:W-:-:S09]  /*15c0*/  UISETP.NE.AND UP0, UPT, UR22, 0x1, UPT ;  /* 0x000000011600788c */ /* 0x000fd2000bf05270 */
[----:B------:R-:W-:Y:S05]  /*15d0*/  BRA.U UP0, `(.L_x_19) ;  /* 0x0000000100407547 */ /* 0x000fea000b800000 */
[----:B------:R-:W2:Y:S01]  /*15e0*/  LDCU.128 UR8, c[0x0][0xb10] ;  /* 0x00016200ff0877ac */ /* 0x000ea20008000c00 */
[----:B------:R-:W3:Y:S01]  /*15f0*/  LDCU UR12, c[0x0][0xb0c] ;  /* 0x00016180ff0c77ac */ /* 0x000ee20008000800 */
[----:B------:R-:W4:Y:S01]  /*1600*/  LDCU UR13, c[0x0][0xb20] ;  /* 0x00016400ff0d77ac */ /* 0x000f220008000800 */
[----:B--2---:R-:W-:Y:S02]  /*1610*/  UIMAD.WIDE.U32 UR4, UR24, UR8, URZ ;  /* 0x00000008180472a5 */ /* 0x004fe4000f8e00ff */
[----:B------:R-:W-:Y:S02]  /*1620*/  UIMAD.WIDE.U32 UR6, UR28, UR11, URZ ;  /* 0x0000000b1c0672a5 */ /* 0x000fe4000f8e00ff */
[----:B---3--:R-:W-:Y:S02]  /*1630*/  UISETP.NE.AND UP0, UPT, UR12, 0x1, UPT ;  /* 0x000000010c00788c */ /* 0x008fe4000bf05270 */
[----:B------:R-:W-:-:S03]  /*1640*/  USHF.R.U32.HI UR5, URZ, UR9, UR5 ;  /* 0x00000009ff057299 */ /* 0x000fc60008011605 */
[----:B------:R-:W-:Y:S01]  /*1650*/  UMOV UR4, UR7 ;  /* 0x0000000700047c82 */ /* 0x000fe20008000000 */
[----:B------:R-:W-:Y:S02]  /*1660*/  USEL UR5, UR24, UR5, !UP0 ;  /* 0x0000000518057287 */ /* 0x000fe4000c000000 */
[----:B------:R-:W-:Y:S02]  /*1670*/  UISETP.NE.AND UP0, UPT, UR10, 0x1, UPT ;  /* 0x000000010a00788c */ /* 0x000fe4000bf05270 */
[----:B----4-:R-:W-:-:S04]  /*1680*/  USHF.R.U32.HI UR4, URZ, UR13, UR4 ;  /* 0x0000000dff047299 */ /* 0x010fc80008011604 */
[----:B------:R-:W-:-:S04]  /*1690*/  USEL UR4, UR28, UR4, !UP0 ;  /* 0x000000041c047287 */ /* 0x000fc8000c000000 */
[----:B------:R-:W-:Y:S02]  /*16a0*/  UIADD3 UR6, UPT, UPT, UR5, -UR4, URZ ;  /* 0x8000000405067290 */ /* 0x000fe4000fffe0ff */
[----:B------:R-:W-:Y:S02]  /*16b0*/  UIADD3 UR4, UPT, UPT, -UR5, UR4, URZ ;  /* 0x0000000405047290 */ /* 0x000fe4000fffe1ff */
[----:B------:R-:W-:Y:S02]  /*16c0*/  UIMAD UR28, UR6, UR10, UR28 ;  /* 0x0000000a061c72a4 */ /* 0x000fe4000f8e021c */
[----:B------:R-:W-:-:S12]  /*16d0*/  UIMAD UR24, UR4, UR12, UR24 ;  /* 0x0000000c041872a4 */ /* 0x000fd8000f8e0218 */
.L_x_19:
[----:B------:R-:W-:Y:S01]  /*16e0*/  UISETP.NE.AND UP0, UPT, UR18, 0x2, UPT ;  /* 0x000000021200788c */ /* 0x000fe2000bf05270 */
[----:B------:R-:W-:Y:S09]  /*16f0*/  BRA.U !UP5, `(.L_x_20) ;  /* 0x000000010d0c7547 */ /* 0x000ff2000b800000 */
[----:B------:R-:W-:Y:S01]  /*1700*/  UCGABAR_WAIT ;  /* 0x0000000000007dc7 */ /* 0x000fe20008000000 */
[----:B------:R-:W-:Y:S01]  /*1710*/  CCTL.IVALL ;  /* 0x00000000ff00798f */ /* 0x000fe20002000000 */
[----:B------:R-:W-:Y:S05]  /*1720*/  BRA `(.L_x_21) ;  /* 0x0000000000047947 */ /* 0x000fea0003800000 */
.L_x_20:
[----:B------:R-:W-:Y:S06]  /*1730*/  BAR.SYNC.DEFER_BLOCKING 0x0 ;  /* 0x0000000000007b1d */ /* 0x000fec0000010000 */
.L_x_21:
[----:B------:R-:W-:Y:S05]  /*1740*/  BRA.U UP0, `(.L_x_22) ;  /* 0x0000001500247547 */ /* 0x000fea000b800000 */
[----:B------:R-:W2:Y:S01]  /*1750*/  LDCU UR6, c[0x0][0x38c] ;  /* 0x00007180ff0677ac */ /* 0x000ea20008000800 */
[----:B------:R-:W-:Y:S01]  /*1760*/  PLOP3.LUT P1, PT, PT, PT, UP3, 0x80, 0x8 ;  /* 0x000000000008781c */ /* 0x000fe20003f2f038 */
[----:B------:R-:W-:Y:S01]  /*1770*/  IMAD.MOV.U32 R12, RZ, RZ, 0x1 ;  /* 0x00000001ff0c7424 */ /* 0x000fe200078e00ff */
[----:B------:R-:W-:Y:S01]  /*1780*/  ISETP.EQ.OR P2, PT, R0, RZ, P3 ;  /* 0x000000ff0000720c */ /* 0x000fe20001f42670 */
[----:B------:R-:W-:Y:S01]  /*1790*/  UISETP.NE.AND UP1, UPT, UR18, URZ, UPT ;  /* 0x000000ff1200728c */ /* 0x000fe2000bf25270 */
[----:B------:R-:W-:Y:S01]  /*17a0*/  PLOP3.LUT P1, PT, P1, PT, PT, 0x8, 0x80 ;  /* 0x000000000080781c */ /* 0x000fe20000f2e170 */
[----:B------:R-:W-:Y:S01]  /*17b0*/  USEL UR29, URZ, 0x1, UP6 ;  /* 0x00000001ff1d7887 */ /* 0x000fe2000b000000 */
[----:B------:R-:W-:Y:S01]  /*17c0*/  CS2R R10, SRZ ;  /* 0x00000000000a7805 */ /* 0x000fe2000001ff00 */
[----:B------:R-:W-:Y:S01]  /*17d0*/  IMAD.MOV.U32 R9, RZ, RZ, RZ ;  /* 0x000000ffff097224 */ /* 0x000fe200078e00ff */
[----:B------:R-:W3:Y:S01]  /*17e0*/  LDCU UR44, c[0x0][0x370] ;  /* 0x00006e00ff2c77ac */ /* 0x000ee20008000800 */
[----:B------:R-:W-:Y:S01]  /*17f0*/  IMAD.MOV.U32 R8, RZ, RZ, 0x1 ;  /* 0x00000001ff087424 */ /* 0x000fe200078e00ff */
[----:B------:R-:W4:Y:S01]  /*1800*/  LDCU.64 UR38, c[0x0][0x348] ;  /* 0x00006900ff2677ac */ /* 0x000f220008000a00 */
[----:B------:R-:W-:-:S02]  /*1810*/  USHF.R.U32.HI UR49, URZ, 0x5, UR23 ;  /* 0x00000005ff317899 */ /* 0x000fc40008011617 */
[----:B--2---:R-:W-:Y:S02]  /*1820*/  UIADD3 UR5, UPT, UPT, UR6, 0x3f, URZ ;  /* 0x0000003f06057890 */ /* 0x004fe4000fffe0ff */
[----:B------:R-:W-:Y:S02]  /*1830*/  UIADD3 UR50, UPT, UPT, UR6, 0x7e, URZ ;  /* 0x0000007e06327890 */ /* 0x000fe4000fffe0ff */
[----:B------:R-:W-:Y:S01]  /*1840*/  USHF.R.S32.HI UR4, URZ, 0x1f, UR5 ;  /* 0x0000001fff047899 */ /* 0x000fe20008011405 */
[----:B------:R-:W2:Y:S03]  /*1850*/  LDCU UR43, c[0x0][0x374] ;  /* 0x00006e80ff2b77ac */ /* 0x000ea60008000800 */
[----:B------:R-:W-:Y:S02]  /*1860*/  ULEA.HI UR4, UR4, UR5, URZ, 0x6 ;  /* 0x0000000504047291 */ /* 0x000fe4000f8f30ff */
[----:B------:R-:W-:-:S02]  /*1870*/  USEL UR29, UR29, 0x2, UP1 ;  /* 0x000000021d1d7887 */ /* 0x000fc40008800000 */
[----:B------:R-:W-:Y:S02]  /*1880*/  USHF.R.S32.HI UR46, URZ, 0x6, UR4 ;  /* 0x00000006ff2e7899 */ /* 0x000fe40008011404 */
[----:B------:R-:W-:Y:S02]  /*1890*/  UIADD3 UR4, UPT, UPT, UR6, -0x1, URZ ;  /* 0xffffffff06047890 */ /* 0x000fe4000fffe0ff */
[----:B------:R-:W-:Y:S02]  /*18a0*/  UISETP.LT.U32.AND UP0, UPT, UR46, 0x4, UPT ;  /* 0x000000042e00788c */ /* 0x000fe4000bf01070 */
[----:B------:R-:W-:Y:S02]  /*18b0*/  UISETP.GE.U32.AND UP2, UPT, UR4, -0x7f, UPT ;  /* 0xffffff810400788c */ /* 0x000fe4000bf46070 */
[----:B------:R-:W-:Y:S01]  /*18c0*/  USEL UR45, UR46, 0x4, UP0 ;  /* 0x000000042e2d7887 */ /* 0x000fe20008000000 */
[----:B------:R-:W-:-:S03]  /*18d0*/  UMOV UR21, URZ ;  /* 0x000000ff00157c82 */ /* 0x000fc60008000000 */
[----:B------:R-:W-:Y:S02]  /*18e0*/  UIADD3 UR22, UPT, UPT, UR45, -0x1, URZ ;  /* 0xffffffff2d167890 */ /* 0x000fe4000fffe0ff */
[----:B------:R-:W-:-:S03]  /*18f0*/  UIADD3 UR48, UPT, UPT, UR46, -UR45, URZ ;  /* 0x8000002d2e307290 */ /* 0x000fc6000fffe0ff */
[----:B------:R-:W-:-:S04]  /*1900*/  @UP2 UIADD3 UR22, UPT, UPT, UR45, URZ, URZ ;  /* 0x000000ff2d162290 */ /* 0x000fc8000fffe0ff */
[----:B--234-:R-:W-:-:S12]  /*1910*/  UIADD3 UR22, UPT, UPT, UR22, 0x1, URZ ;  /* 0x0000000116167890 */ /* 0x01cfd8000fffe0ff */
.L_x_42:
[----:B------:R-:W-:Y:S01]  /*1920*/  UISETP.NE.AND UP0, UPT, UR47, URZ, UPT ;  /* 0x000000ff2f00728c */ /* 0x000fe2000bf05270 */
[----:B------:R-:W2:Y:S08]  /*1930*/  S2UR UR47, SR_CgaCtaId ;  /* 0x00000000002f79c3 */ /* 0x000eb00000008800 */
[----:B------:R-:W-:Y:S05]  /*1940*/  BRA.U UP0, `(.L_x_23) ;  /* 0x0000000100347547 */ /* 0x000fea000b800000 */
[----:B------:R-:W3:Y:S01]  /*1950*/  S2R R0, SR_CgaCtaId ;  /* 0x0000000000007919 */ /* 0x000ee20000008800 */
[----:B------:R-:W-:-:S04]  /*1960*/  MOV R2, 0x400 ;  /* 0x0000040000027802 */ /* 0x000fc80000000f00 */
[----:B---3--:R-:W-:Y:S02]  /*1970*/  LEA R0, R0, R2, 0x18 ;  /* 0x0000000200007211 */ /* 0x008fe400078ec0ff */
[----:B------:R-:W-:-:S03]  /*1980*/  SHF.L.U32 R2, R8, 0x1f, RZ ;  /* 0x0000001f08027819 */ /* 0x000fc600000006ff */
[----:B------:R-:W-:-:S04]  /*1990*/  IMAD R0, R9, 0x8, R0 ;  /* 0x0000000809007824 */ /* 0x000fc800078e0200 */
[----:B------:R-:W3:Y:S02]  /*19a0*/  SYNCS.PHASECHK.TRANS64.TRYWAIT P0, [R0+URZ+0x100], R2 ;  /* 0x00010002000075a7 */ /* 0x000ee400080011ff */
[----:B---3--:R-:W-:Y:S05]  /*19b0*/  @!P0 BRA `(.L_x_24) ;  /* 0x0000007400408947 */ /* 0x008fea0003800000 */
.L_x_138:
[----:B------:R-:W-:Y:S01]  /*19c0*/  VIADD R9, R9, 0x1 ;  /* 0x0000000109097836 */ /* 0x000fe20000000000 */
[----:B------:R3:W-:Y:S04]  /*19d0*/  SYNCS.ARRIVE.TRANS64.A1T0 RZ, [R0+URZ+0xf0], RZ ;  /* 0x0000f0ff00ff79a7 */ /* 0x0007e800081000ff */
[----:B------:R-:W-:-:S04]  /*19e0*/  ISETP.NE.AND P0, PT, R9, 0x2, PT ;  /* 0x000000020900780c */ /* 0x000fc80003f05270 */
[----:B------:R-:W-:Y:S02]  /*19f0*/  SEL R9, R9, RZ, P0 ;  /* 0x000000ff09097207 */ /* 0x000fe40000000000 */
[----:B---3--:R-:W-:-:S04]  /*1a00*/  SEL R0, RZ, 0x1, P0 ;  /* 0x00000001ff007807 */ /* 0x008fc80000000000 */
[----:B------:R-:W-:-:S07]  /*1a10*/  LOP3.LUT R8, R8, R0, RZ, 0x3c, !PT ;  /* 0x0000000008087212 */ /* 0x000fce00078e3cff */
.L_x_23:
[----:B------:R-:W-:Y:S01]  /*1a20*/  UMOV UR13, 0x400 ;  /* 0x00000400000d7882 */ /* 0x000fe20000000000 */
[----:B------:R-:W-:Y:S01]  /*1a30*/  SHF.L.U32 R0, R12, 0x1f, RZ ;  /* 0x0000001f0c007819 */ /* 0x000fe200000006ff */
[----:B--2---:R-:W-:Y:S02]  /*1a40*/  ULEA UR13, UR47, UR13, 0x18 ;  /* 0x0000000d2f0d7291 */ /* 0x004fe4000f8ec0ff */
[----:B------:R-:W-:Y:S02]  /*1a50*/  UISETP.GE.U32.AND UP0, UPT, UR50, 0x7f, UPT ;  /* 0x0000007f3200788c */ /* 0x000fe4000bf06070 */
[----:B------:R-:W-:Y:S02]  /*1a60*/  ULEA UR4, UR21, UR13, 0x3 ;  /* 0x0000000d15047291 */ /* 0x000fe4000f8e18ff */
[----:B------:R-:W-:Y:S02]  /*1a70*/  USHF.L.U32 UR35, UR24, 0x6, URZ ;  /* 0x0000000618237899 */ /* 0x000fe400080006ff */
[----:B------:R-:W-:Y:S01]  /*1a80*/  ULEA UR19, UR28, UR49, 0x7 ;  /* 0x000000311c137291 */ /* 0x000fe2000f8e38ff */
[----:B------:R-:W-:-:S04]  /*1a90*/  UMOV UR14, URZ ;  /* 0x000000ff000e7c82 */ /* 0x000fc80008000000 */
[----:B------:R2:W3:Y:S01]  /*1aa0*/  SYNCS.PHASECHK.TRANS64.TRYWAIT P0, [UR4+0x20], R0 ;  /* 0x00002000ff0075a7 */ /* 0x0004e20008001104 */
[----:B------:R-:W-:Y:S06]  /*1ab0*/  BRA.U !UP0, `(.L_x_25) ;  /* 0x0000000108f07547 */ /* 0x000fec000b800000 */
[----:B------:R-:W-:Y:S01]  /*1ac0*/  UMOV UR15, URZ ;  /* 0x000000ff000f7c82 */ /* 0x000fe20008000000 */
[----:B------:R-:W-:-:S05]  /*1ad0*/  UMOV UR4, UR21 ;  /* 0x0000001500047c82 */ /* 0x000fca0008000000 */
.L_x_31:
[----:B------:R-:W-:Y:S01]  /*1ae0*/  ULEA UR33, UR4, UR13, 0x3 ;  /* 0x0000000d04217291 */ /* 0x000fe2000f8e18ff */
[----:B---3--:R-:W-:Y:S01]  /*1af0*/  @!P3 MOV R2, 0xc000 ;  /* 0x0000c0000002b802 */ /* 0x008fe20000000f00 */
[----:B-1-3--:R-:W-:Y:S10]  /*1b00*/  @P0 BRA `(.L_x_26) ;  /* 0x00000000000c0947 */ /* 0x00aff40003800000 */
[----:B------:R-:W-:-:S04]  /*1b10*/  SHF.L.U32 R3, R12, 0x1f, RZ ;  /* 0x0000001f0c037819 */ /* 0x000fc800000006ff */
[----:B------:R-:W3:Y:S02]  /*1b20*/  SYNCS.PHASECHK.TRANS64.TRYWAIT P0, [UR33+0x20], R3 ;  /* 0x00002003ff0075a7 */ /* 0x000ee40008001121 */
[----:B---3--:R-:W-:Y:S05]  /*1b30*/  @!P0 BRA `(.L_x_27) ;  /* 0x0000007000f48947 */ /* 0x008fea0003800000 */
.L_x_26:
[----:B------:R3:W-:Y:S01]  /*1b40*/  @!P3 SYNCS.ARRIVE.TRANS64 RZ, [UR33], R2 ;  /* 0x00000002ffffb9a7 */ /* 0x0007e20008000021 */
[----:B------:R-:W-:-:S04]  /*1b50*/  ULOP3.LUT UR5, UR29, 0x2, URZ, 0xfc, !UPT ;  /* 0x000000021d057892 */ /* 0x000fc8000f8efcff */
[----:B------:R-:W-:-:S09]  /*1b60*/  UISETP.NE.AND UP0, UPT, UR5, 0x2, UPT ;  /* 0x000000020500788c */ /* 0x000fd2000bf05270 */
[----:B------:R-:W-:Y:S05]  /*1b70*/  BRA.U UP0, `(.L_x_28) ;  /* 0x0000000100047547 */ /* 0x000fea000b800000 */
[----:B-1----:R-:W-:Y:S05]  /*1b80*/  BPT.TRAP 0x1 ;  /* 0x000000040000795c */ /* 0x002fea0000300000 */
.L_x_28:
[----:B------:R-:W-:Y:S04]  /*1b90*/  BSSY.RECONVERGENT B0, `(.L_x_29) ;  /* 0x0000003000007945 */ /* 0x000fe80003800200 */
[----:B------:R-:W-:Y:S05]  /*1ba0*/  @P2 BRA `(.L_x_30) ;  /* 0x0000000000042947 */ /* 0x000fea0003800000 */
[----:B-1----:R-:W-:Y:S05]  /*1bb0*/  BPT.TRAP 0x1 ;  /* 0x000000040000795c */ /* 0x002fea0000300000 */
.L_x_30:
[----:B-1----:R-:W-:Y:S05]  /*1bc0*/  BSYNC.RECONVERGENT B0 ;  /* 0x0000000000007941 */ /* 0x002fea0003800200 */
.L_x_29:
[----:B------:R-:W-:Y:S02]  /*1bd0*/  UIADD3 UR5, UPT, UPT, UR4, 0x1, URZ ;  /* 0x0000000104057890 */ /* 0x000fe4000fffe0ff */
[----:B------:R-:W-:Y:S02]  /*1be0*/  ULEA UR24, UR4, UR13, 0xe ;  /* 0x0000000d04187291 */ /* 0x000fe4000f8e70ff */
[----:B------:R-:W-:Y:S02]  /*1bf0*/  UISETP.NE.AND UP0, UPT, UR5, 0x4, UPT ;  /* 0x000000040500788c */ /* 0x000fe4000bf05270 */
[----:B------:R-:W-:Y:S02]  /*1c00*/  ULEA UR8, UR4, UR23, 0xd ;  /* 0x0000001704087291 */ /* 0x000fe4000f8e68ff */
[----:B------:R-:W-:Y:S02]  /*1c10*/  USEL UR6, URZ, 0x1, UP0 ;  /* 0x00000001ff067887 */ /* 0x000fe40008000000 */
[----:B------:R-:W-:-:S02]  /*1c20*/  USEL UR21, UR5, URZ, UP0 ;  /* 0x000000ff05157287 */ /* 0x000fc40008000000 */
[----:B------:R-:W-:Y:S02]  /*1c30*/  UIADD3 UR4, UP0, UPT, UR38, 0x180, URZ ;  /* 0x0000018026047890 */ /* 0x000fe4000ff1e0ff */
[----:B------:R-:W-:Y:S01]  /*1c40*/  ULEA UR5, UR21, UR13, 0x3 ;  /* 0x0000000d15057291 */ /* 0x000fe2000f8e18ff */
[----:B------:R-:W-:Y:S01]  /*1c50*/  LOP3.LUT R12, R12, UR6, RZ, 0x3c, !PT ;  /* 0x000000060c0c7c12 */ /* 0x000fe2000f8e3cff */
[----:B------:R-:W-:Y:S02]  /*1c60*/  USHF.L.U32 UR34, UR15, 0x6, URZ ;  /* 0x000000060f227899 */ /* 0x000fe400080006ff */
[----:B------:R-:W-:Y:S01]  /*1c70*/  UIADD3 UR15, UPT, UPT, UR15, 0x1, URZ ;  /* 0x000000010f0f7890 */ /* 0x000fe2000fffe0ff */
[----:B--2---:R-:W-:Y:S01]  /*1c80*/  SHF.L.U32 R0, R12, 0x1f, RZ ;  /* 0x0000001f0c007819 */ /* 0x004fe200000006ff */
[----:B------:R-:W-:Y:S02]  /*1c90*/  UIADD3 UR6, UP1, UPT, UR38, 0x80, URZ ;  /* 0x0000008026067890 */ /* 0x000fe4000ff3e0ff */
[----:B------:R-:W-:Y:S01]  /*1ca0*/  ULEA UR8, UR8, UR13, 0x2 ;  /* 0x0000000d08087291 */ /* 0x000fe2000f8e10ff */
[----:B------:R4:W1:Y:S01]  /*1cb0*/  SYNCS.PHASECHK.TRANS64.TRYWAIT P0, [UR5+0x20], R0 ;  /* 0x00002000ff0075a7 */ /* 0x0008620008001105 */
[----:B------:R-:W-:-:S02]  /*1cc0*/  UIADD3.X UR5, UPT, UPT, URZ, UR39, URZ, UP0, !UPT ;  /* 0x00000027ff057290 */ /* 0x000fc400087fe4ff */
[----:B------:R-:W-:Y:S02]  /*1cd0*/  UISETP.NE.AND UP0, UPT, UR15, UR22, UPT ;  /* 0x000000160f00728c */ /* 0x000fe4000bf05270 */
[----:B------:R-:W-:Y:S02]  /*1ce0*/  UIADD3.X UR7, UPT, UPT, URZ, UR39, URZ, UP1, !UPT ;  /* 0x00000027ff077290 */ /* 0x000fe40008ffe4ff */
[----:B------:R-:W-:Y:S02]  /*1cf0*/  UIADD3 UR32, UPT, UPT, UR24, 0x8800, URZ ;  /* 0x0000880018207890 */ /* 0x000fe4000fffe0ff */
[----:B------:R-:W-:Y:S02]  /*1d00*/  UIADD3 UR26, UPT, UPT, UR34, 0x20, URZ ;  /* 0x00000020221a7890 */ /* 0x000fe4000fffe0ff */
[----:B------:R-:W-:Y:S02]  /*1d10*/  UIADD3 UR24, UPT, UPT, UR24, 0xa800, URZ ;  /* 0x0000a80018187890 */ /* 0x000fe4000fffe0ff */
[----:B------:R-:W-:-:S02]  /*1d20*/  UIADD3 UR16, UPT, UPT, UR8, 0x18800, URZ ;  /* 0x0001880008107890 */ /* 0x000fc4000fffe0ff */
[----:B------:R-:W-:Y:S01]  /*1d30*/  UIADD3 UR8, UPT, UPT, UR8, 0x1c800, URZ ;  /* 0x0001c80008087890 */ /* 0x000fe2000fffe0ff */
[----:B------:R-:W-:Y:S01]  /*1d40*/  UMOV UR30, 0x0 ;  /* 0x00000000001e7882 */ /* 0x000fe20000000000 */
[----:B------:R-:W-:Y:S01]  /*1d50*/  UMOV UR31, 0x10000000 ;  /* 0x10000000001f7882 */ /* 0x000fe20000000000 */
[----:B------:R-:W-:Y:S01]  /*1d60*/  UMOV UR25, UR33 ;  /* 0x0000002100197c82 */ /* 0x000fe20008000000 */
[----:B------:R-:W-:Y:S01]  /*1d70*/  UMOV UR27, UR35 ;  /* 0x00000023001b7c82 */ /* 0x000fe20008000000 */
[----:B------:R-:W-:Y:S01]  /*1d80*/  UMOV UR28, UR36 ;  /* 0x00000024001c7c82 */ /* 0x000fe20008000000 */
[----:B------:R-:W-:Y:S01]  /*1d90*/  UMOV UR14, 0xff0000 ;  /* 0x00ff0000000e7882 */ /* 0x000fe20000000000 */
[----:B------:R-:W-:Y:S01]  /*1da0*/  UMOV UR17, UR33 ;  /* 0x0000002100117c82 */ /* 0x000fe20008000000 */
[----:B------:R-:W-:Y:S01]  /*1db0*/  UMOV UR20, UR36 ;  /* 0x0000002400147c82 */ /* 0x000fe20008000000 */
[----:B------:R-:W-:Y:S01]  /*1dc0*/  UMOV UR18, UR34 ;  /* 0x0000002200127c82 */ /* 0x000fe20008000000 */
[----:B------:R-:W-:Y:S01]  /*1dd0*/  UTMALDG.3D [UR32], [UR6], desc[UR30] ;  /* 0x00001e20060075b4 */ /* 0x000fe20008011000 */
[----:B------:R-:W-:Y:S01]  /*1de0*/  UMOV UR11, UR19 ;  /* 0x00000013000b7c82 */ /* 0x000fe20008000000 */
[----:B------:R-:W-:Y:S01]  /*1df0*/  UMOV UR12, UR36 ;  /* 0x00000024000c7c82 */ /* 0x000fe20008000000 */
[----:B------:R-:W-:Y:S01]  /*1e00*/  UMOV UR9, UR33 ;  /* 0x0000002100097c82 */ /* 0x000fe20008000000 */
[----:B------:R-:W-:Y:S01]  /*1e10*/  UMOV UR10, UR26 ;  /* 0x0000001a000a7c82 */ /* 0x000fe20008000000 */
[----:B------:R-:W-:Y:S01]  /*1e20*/  UTMALDG.3D [UR24], [UR6], desc[UR30] ;  /* 0x00001e18060075b4 */ /* 0x000fe20008011000 */
[----:B------:R-:W-:Y:S01]  /*1e30*/  UTMALDG.3D.MULTICAST [UR16], [UR4], UR14, desc[UR30] ;  /* 0x00001e10040073b4 */ /* 0x000fe2000801180e */
[----:B------:R2:W-:Y:S02]  /*1e40*/  UTMALDG.3D.MULTICAST [UR8], [UR4], UR14, desc[UR30] ;  /* 0x00001e08040073b4 */ /* 0x0005e4000801180e */
[----:B--2---:R-:W-:Y:S01]  /*1e50*/  UMOV UR14, UR22 ;  /* 0x00000016000e7c82 */ /* 0x004fe20008000000 */
[----:B------:R-:W-:Y:S01]  /*1e60*/  UMOV UR4, UR21 ;  /* 0x0000001500047c82 */ /* 0x000fe20008000000 */
[----:B----4-:R-:W-:Y:S05]  /*1e70*/  BRA.U UP0, `(.L_x_31) ;  /* 0xfffffffd00187547 */ /* 0x010fea000b83ffff */
.L_x_25:
[----:B------:R-:W-:Y:S01]  /*1e80*/  ULEA UR4, UR21, UR13, 0x3 ;  /* 0x0000000d15047291 */ /* 0x000fe2000f8e18ff */
[----:B--2---:R-:W-:Y:S01]  /*1e90*/  SHF.L.U32 R0, R12, 0x1f, RZ ;  /* 0x0000001f0c007819 */ /* 0x004fe200000006ff */
[----:B------:R-:W-:Y:S01]  /*1ea0*/  @!P1 SYNCS.ARRIVE.TRANS64.A1T0 RZ, [UR13+0x88], RZ ;  /* 0x000088ffffff99a7 */ /* 0x000fe2000810000d */
[----:B------:R-:W-:-:S06]  /*1eb0*/  UISETP.GT.AND UP0, UPT, UR46, UR45, UPT ;  /* 0x0000002d2e00728c */ /* 0x000fcc000bf04270 */
[----:B-1-3--:R1:W2:Y:S03]  /*1ec0*/  SYNCS.PHASECHK.TRANS64.TRYWAIT P0, [UR4+0x20], R0 ;  /* 0x00002000ff0075a7 */ /* 0x00a2a60008001104 */
[----:B------:R-:W-:Y:S05]  /*1ed0*/  BRA.U !UP0, `(.L_x_32) ;  /* 0x0000000108ec7547 */ /* 0x000fea000b800000 */
[----:B------:R-:W-:Y:S01]  /*1ee0*/  UIADD3 UR15, UPT, UPT, UR48, UR14, URZ ;  /* 0x0000000e300f7290 */ /* 0x000fe2000fffe0ff */
[----:B------:R-:W-:-:S11]  /*1ef0*/  UMOV UR4, UR21 ;  /* 0x0000001500047c82 */ /* 0x000fd60008000000 */
.L_x_38:
[----:B------:R-:W-:Y:S01]  /*1f00*/  ULEA UR33, UR4, UR13, 0x3 ;  /* 0x0000000d04217291 */ /* 0x000fe2000f8e18ff */
[----:B--2---:R-:W-:Y:S01]  /*1f10*/  @!P3 MOV R2, 0xc000 ;  /* 0x0000c0000002b802 */ /* 0x004fe20000000f00 */
[----:B--2-4-:R-:W-:Y:S10]  /*1f20*/  @P0 BRA `(.L_x_33) ;  /* 0x00000000000c0947 */ /* 0x014ff40003800000 */
[----:B------:R-:W-:-:S04]  /*1f30*/  SHF.L.U32 R3, R12, 0x1f, RZ ;  /* 0x0000001f0c037819 */ /* 0x000fc800000006ff */
[----:B------:R-:W2:Y:S02]  /*1f40*/  SYNCS.PHASECHK.TRANS64.TRYWAIT P0, [UR33+0x20], R3 ;  /* 0x00002003ff0075a7 */ /* 0x000ea40008001121 */
[----:B--2---:R-:W-:Y:S05]  /*1f50*/  @!P0 BRA `(.L_x_34) ;  /* 0x0000007000048947 */ /* 0x004fea0003800000 */
.L_x_33:
[----:B------:R2:W-:Y:S01]  /*1f60*/  @!P3 SYNCS.ARRIVE.TRANS64 RZ, [UR33], R2 ;  /* 0x00000002ffffb9a7 */ /* 0x0005e20008000021 */
[----:B------:R-:W-:-:S04]  /*1f70*/  ULOP3.LUT UR5, UR29, 0x2, URZ, 0xfc, !UPT ;  /* 0x000000021d057892 */ /* 0x000fc8000f8efcff */
[----:B------:R-:W-:-:S09]  /*1f80*/  UISETP.NE.AND UP0, UPT, UR5, 0x2, UPT ;  /* 0x000000020500788c */ /* 0x000fd2000bf05270 */
[----:B------:R-:W-:Y:S05]  /*1f90*/  BRA.U UP0, `(.L_x_35) ;  /* 0x0000000100047547 */ /* 0x000fea000b800000 */
[----:B------:R-:W-:Y:S05]  /*1fa0*/  BPT.TRAP 0x1 ;  /* 0x000000040000795c */ /* 0x000fea0000300000 */
.L_x_35:
[----:B------:R-:W-:Y:S04]  /*1fb0*/  BSSY.RECONVERGENT B0, `(.L_x_36) ;  /* 0x0000003000007945 */ /* 0x000fe80003800200 */
[----:B------:R-:W-:Y:S05]  /*1fc0*/  @P2 BRA `(.L_x_37) ;  /* 0x0000000000042947 */ /* 0x000fea0003800000 */
[----:B------:R-:W-:Y:S05]  /*1fd0*/  BPT.TRAP 0x1 ;  /* 0x000000040000795c */ /* 0x000fea0000300000 */
.L_x_37:
[----:B------:R-:W-:Y:S05]  /*1fe0*/  BSYNC.RECONVERGENT B0 ;  /* 0x0000000000007941 */ /* 0x000fea0003800200 */
.L_x_36:
        /* <DEDUP_REMOVED lines=11> */
[----:B-1----:R-:W-:Y:S01]  /*20a0*/  SHF.L.U32 R0, R12, 0x1f, RZ ;  /* 0x0000001f0c007819 */ /* 0x002fe200000006ff */
[----:B------:R-:W-:Y:S02]  /*20b0*/  UIADD3 UR6, UP1, UPT, UR38, 0x80, URZ ;  /* 0x0000008026067890 */ /* 0x000fe4000ff3e0ff */
[----:B------:R-:W-:Y:S01]  /*20c0*/  ULEA UR8, UR8, UR13, 0x2 ;  /* 0x0000000d08087291 */ /* 0x000fe2000f8e10ff */
[----:B------:R3:W4:Y:S01]  /*20d0*/  SYNCS.PHASECHK.TRANS64.TRYWAIT P0, [UR5+0x20], R0 ;  /* 0x00002000ff0075a7 */ /* 0x0007220008001105 */
        /* <DEDUP_REMOVED lines=16> */
[----:B------:R-:W-:Y:S01]  /*21e0*/  UTMALDG.3D [UR32], [UR6], desc[UR30] ;  /* 0x00001e20060075b4 */ /* 0x000fe20008011000 */
[----:B------:R-:W-:Y:S01]  /*21f0*/  UMOV UR18, UR34 ;  /* 0x0000002200127c82 */ /* 0x000fe20008000000 */
[----:B------:R-:W-:Y:S01]  /*2200*/  UMOV UR11, UR19 ;  /* 0x00000013000b7c82 */ /* 0x000fe20008000000 */
[----:B------:R-:W-:Y:S01]  /*2210*/  UMOV UR12, UR36 ;  /* 0x00000024000c7c82 */ /* 0x000fe20008000000 */
[----:B------:R-:W-:Y:S01]  /*2220*/  UMOV UR9, UR33 ;  /* 0x0000002100097c82 */ /* 0x000fe20008000000 */
[----:B------:R-:W-:Y:S01]  /*2230*/  UMOV UR10, UR26 ;  /* 0x0000001a000a7c82 */ /* 0x000fe20008000000 */
[----:B------:R-:W-:Y:S01]  /*2240*/  UTMALDG.3D [UR24], [UR6], desc[UR30] ;  /* 0x00001e18060075b4 */ /* 0x000fe20008011000 */
[----:B------:R-:W-:Y:S01]  /*2250*/  UTMALDG.3D.MULTICAST [UR16], [UR4], UR37, desc[UR30] ;  /* 0x00001e10040073b4 */ /* 0x000fe20008011825 */
[----:B------:R1:W-:Y:S02]  /*2260*/  UTMALDG.3D.MULTICAST [UR8], [UR4], UR37, desc[UR30] ;  /* 0x00001e08040073b4 */ /* 0x0003e40008011825 */
[----:B-1----:R-:W-:Y:S01]  /*2270*/  UMOV UR4, UR21 ;  /* 0x0000001500047c82 */ /* 0x002fe20008000000 */
[----:B---3--:R-:W-:Y:S05]  /*2280*/  BRA.U UP0, `(.L_x_38) ;  /* 0xfffffffd001c7547 */ /* 0x008fea000b83ffff */
.L_x_32:
[C---:B------:R-:W-:Y:S01]  /*2290*/  LEA R3, R11.reuse, UR13, 0x3 ;  /* 0x0000000d0b037c11 */ /* 0x040fe2000f8e18ff */
[----:B------:R-:W-:Y:S01]  /*22a0*/  NOP ;  /* 0x0000000000007918 */ /* 0x000fe20000000000 */
[----:B-1----:R-:W-:Y:S02]  /*22b0*/  SHF.L.U32 R0, R10, 0x1f, RZ ;  /* 0x0000001f0a007819 */ /* 0x002fe400000006ff */
[----:B------:R-:W-:Y:S02]  /*22c0*/  LEA R4, R11, UR13, 0x4 ;  /* 0x0000000d0b047c11 */ /* 0x000fe4000f8e20ff */
[----:B--2-4-:R-:W1:Y:S02]  /*22d0*/  SYNCS.PHASECHK.TRANS64.TRYWAIT P0, [R3+URZ+0x90], R0 ;  /* 0x00009000030075a7 */ /* 0x014e6400080011ff */
[----:B-1----:R-:W-:Y:S05]  /*22e0*/  @!P0 BRA `(.L_x_39) ;  /* 0x0000006c00388947 */ /* 0x002fea0003800000 */
.L_x_141:
[----:B------:R-:W2:Y:S01]  /*22f0*/  LDS.128 R4, [R4+0x120] ;  /* 0x0001200004047984 */ /* 0x000ea20000000c00 */
[----:B------:R-:W-:Y:S01]  /*2300*/  UISETP.GE.AND UP0, UPT, UR42, 0x1, UPT ;  /* 0x000000012a00788c */ /* 0x000fe2000bf06270 */
[----:B------:R-:W-:Y:S01]  /*2310*/  @!PT LDS RZ, [RZ] ;  /* 0x00000000fffff984 */ /* 0x000fe20000000800 */
[----:B------:R-:W-:Y:S01]  /*2320*/  @!PT LDS RZ, [RZ] ;  /* 0x00000000fffff984 */ /* 0x000fe20000000800 */
[----:B------:R-:W-:Y:S01]  /*2330*/  @!PT LDS RZ, [RZ] ;  /* 0x00000000fffff984 */ /* 0x000fe20000000800 */
[----:B------:R-:W-:Y:S01]  /*2340*/  @!PT LDS RZ, [RZ] ;  /* 0x00000000fffff984 */ /* 0x000fe20000000800 */
[----:B------:R3:W-:Y:S06]  /*2350*/  MEMBAR.ALL.CTA ;  /* 0x0000000000007992 */ /* 0x0007ec0000008000 */
[----:B---3--:R-:W3:Y:S01]  /*2360*/  FENCE.VIEW.ASYNC.S ;  /* 0x00000000000073c6 */ /* 0x008ee20000000000 */
[----:B--2---:R-:W-:-:S13]  /*2370*/  LOP3.LUT P0, RZ, R6, 0x1, RZ, 0xc0, !PT ;  /* 0x0000000106ff7812 */ /* 0x004fda000780c0ff */
[----:B---3--:R-:W-:Y:S01]  /*2380*/  VOTEU.ANY UP1, P0 ;  /* 0x0000000000ff7886 */ /* 0x008fe20000020100 */
[----:B------:R-:W-:-:S13]  /*2390*/  PLOP3.LUT P0, PT, PT, PT, UP1, 0x80, 0x8 ;  /* 0x000000000008781c */ /* 0x000fda0003f0f018 */
[----:B-1----:R-:W-:Y:S02]  /*23a0*/  @P0 LOP3.LUT R0, R5, 0xffff, RZ, 0xc0, !PT ;  /* 0x0000ffff05000812 */ /* 0x002fe400078ec0ff */
[----:B------:R-:W-:Y:S02]  /*23b0*/  @P0 MOV R2, R4 ;  /* 0x0000000400020202 */ /* 0x000fe40000000f00 */
[----:B------:R-:W-:Y:S01]  /*23c0*/  @P0 R2UR UR5, R0 ;  /* 0x00000000000502ca */ /* 0x000fe200000e0000 */
[----:B------:R-:W-:Y:S01]  /*23d0*/  VIADD R0, R3, 0xa0 ;  /* 0x000000a003007836 */ /* 0x000fe20000000000 */
[----:B------:R-:W-:Y:S02]  /*23e0*/  @P0 SHF.R.U32.HI R4, RZ, 0x10, R5 ;  /* 0x00000010ff040819 */ /* 0x000fe40000011605 */
[----:B------:R-:W-:Y:S02]  /*23f0*/  @P0 R2UR UR6, R2 ;  /* 0x00000000020602ca */ /* 0x000fe400000e0000 */
[----:B------:R-:W-:-:S02]  /*2400*/  PRMT R0, RZ, 0x654, R0 ;  /* 0x00000654ff007816 */ /* 0x000fc40000000000 */
[----:B------:R-:W-:Y:S02]  /*2410*/  @P0 R2UR UR4, R4 ;  /* 0x00000000040402ca */ /* 0x000fe400000e0000 */
[----:B------:R1:W-:Y:S03]  /*2420*/  SYNCS.ARRIVE.TRANS64.RED.A1T0 RZ, [R0+URZ], RZ ;  /* 0x000000ff00ff79a7 */ /* 0x0003e600081004ff */
[----:B------:R-:W-:-:S04]  /*2430*/  @UP1 UMOV UR40, UR5 ;  /* 0x0000000500281c82 */ /* 0x000fc80008000000 */
[----:B------:R-:W-:-:S04]  /*2440*/  @UP1 UMOV UR41, UR6 ;  /* 0x0000000600291c82 */ /* 0x000fc80008000000 */
[----:B------:R-:W-:Y:S01]  /*2450*/  @UP1 UMOV UR36, UR4 ;  /* 0x0000000400241c82 */ /* 0x000fe20008000000 */
[----:B------:R-:W-:Y:S05]  /*2460*/  BRA.U !UP0, `(.L_x_40) ;  /* 0x0000000108d47547 */ /* 0x000fea000b800000 */
[----:B------:R-:W2:Y:S01]  /*2470*/  LDCU.128 UR16, c[0x0][0xb10] ;  /* 0x00016200ff1077ac */ /* 0x000ea20008000c00 */
[----:B------:R-:W3:Y:S01]  /*2480*/  LDCU UR12, c[0x0][0xb20] ;  /* 0x00016400ff0c77ac */ /* 0x000ee20008000800 */
[----:B------:R-:W4:Y:S01]  /*2490*/  LDCU UR20, c[0x0][0xb0c] ;  /* 0x00016180ff1477ac */ /* 0x000f220008000800 */
[----:B------:R-:W1:Y:S01]  /*24a0*/  LDCU.64 UR8, c[0x0][0xb28] ;  /* 0x00016500ff0877ac */ /* 0x000e620008000a00 */
[----:B------:R-:W-:Y:S02]  /*24b0*/  UISETP.NE.AND UP3, UPT, UR42, 0x1, UPT ;  /* 0x000000012a00788c */ /* 0x000fe4000bf65270 */
[----:B--2---:R-:W-:Y:S02]  /*24c0*/  UIMAD.WIDE.U32 UR6, UR43, UR19, URZ ;  /* 0x000000132b0672a5 */ /* 0x004fe4000f8e00ff */
[----:B------:R-:W-:Y:S02]  /*24d0*/  UIMAD.WIDE.U32 UR4, UR44, UR16, URZ ;  /* 0x000000102c0472a5 */ /* 0x000fe4000f8e00ff */
[----:B------:R-:W-:-:S02]  /*24e0*/  UISETP.NE.AND UP0, UPT, UR18, 0x1, UPT ;  /* 0x000000011200788c */ /* 0x000fc4000bf05270 */
[----:B------:R-:W-:Y:S01]  /*24f0*/  UIMAD.WIDE.U32 UR24, UR40, UR19, URZ ;  /* 0x00000013281872a5 */ /* 0x000fe2000f8e00ff */
[----:B------:R-:W-:Y:S02]  /*2500*/  UMOV UR6, UR7 ;  /* 0x0000000700067c82 */ /* 0x000fe40008000000 */
[----:B------:R-:W-:Y:S01]  /*2510*/  UMOV UR4, UR5 ;  /* 0x0000000500047c82 */ /* 0x000fe20008000000 */
[----:B---3--:R-:W-:Y:S02]  /*2520*/  USHF.R.U32.HI UR6, URZ, UR12, UR6 ;  /* 0x0000000cff067299 */ /* 0x008fe40008011606 */
[----:B----4-:R-:W-:Y:S02]  /*2530*/  UISETP.NE.AND UP2, UPT, UR20, 0x1, UPT ;  /* 0x000000011400788c */ /* 0x010fe4000bf45270 */
[----:B------:R-:W-:Y:S02]  /*2540*/  USHF.R.U32.HI UR4, URZ, UR17, UR4 ;  /* 0x00000011ff047299 */ /* 0x000fe40008011604 */
[----:B------:R-:W-:-:S02]  /*2550*/  USEL UR5, UR43, UR6, !UP0 ;  /* 0x000000062b057287 */ /* 0x000fc4000c000000 */
[----:B------:R-:W-:Y:S02]  /*2560*/  USEL UR6, UR44, UR4, !UP2 ;  /* 0x000000042c067287 */ /* 0x000fe4000d000000 */
[----:B-1----:R-:W-:Y:S01]  /*2570*/  UIMAD.WIDE.U32 UR10, UR5, UR8, URZ ;  /* 0x00000008050a72a5 */ /* 0x002fe2000f8e00ff */
[----:B------:R-:W-:Y:S01]  /*2580*/  UMOV UR4, UR25 ;  /* 0x0000001900047c82 */ /* 0x000fe20008000000 */
[----:B------:R-:W-:Y:S02]  /*2590*/  UIMAD.WIDE.U32 UR14, UR41, UR16, URZ ;  /* 0x00000010290e72a5 */ /* 0x000fe4000f8e00ff */
[----:B------:R-:W-:-:S03]  /*25a0*/  UIMAD.WIDE.U32 UR24, UR6, UR8, URZ ;  /* 0x00000008061872a5 */ /* 0x000fc6000f8e00ff */
[----:B------:R-:W-:Y:S01]  /*25b0*/  UMOV UR10, UR11 ;  /* 0x0000000b000a7c82 */ /* 0x000fe20008000000 */
[----:B------:R-:W-:Y:S02]  /*25c0*/  USHF.R.U32.HI UR4, URZ, UR12, UR4 ;  /* 0x0000000cff047299 */ /* 0x000fe40008011604 */
[----:B------:R-:W-:Y:S01]  /*25d0*/  @UP3 USHF.R.U32.HI UR5, URZ, UR9, UR10 ;  /* 0x00000009ff053299 */ /* 0x000fe2000801160a */
[----:B------:R-:W-:Y:S01]  /*25e0*/  UMOV UR14, UR15 ;  /* 0x0000000f000e7c82 */ /* 0x000fe20008000000 */
[----:B------:R-:W-:Y:S01]  /*25f0*/  UMOV UR24, UR25 ;  /* 0x0000001900187c82 */ /* 0x000fe20008000000 */
[----:B------:R-:W-:Y:S02]  /*2600*/  USHF.R.U32.HI UR17, URZ, UR17, UR14 ;  /* 0x00000011ff117299 */ /* 0x000fe4000801160e */
[----:B------:R-:W-:Y:S02]  /*2610*/  USEL UR4, UR40, UR4, !UP0 ;  /* 0x0000000428047287 */ /* 0x000fe4000c000000 */
[----:B------:R-:W-:-:S02]  /*2620*/  @UP3 USHF.R.U32.HI UR6, URZ, UR9, UR24 ;  /* 0x00000009ff063299 */ /* 0x000fc40008011618 */
[----:B------:R-:W-:Y:S02]  /*2630*/  UIMAD UR7, UR42, UR5, URZ ;  /* 0x000000052a0772a4 */ /* 0x000fe4000f8e02ff */
[----:B------:R-:W-:Y:S02]  /*2640*/  USEL UR5, UR41, UR17, !UP2 ;  /* 0x0000001129057287 */ /* 0x000fe4000d000000 */
[----:B------:R-:W-:Y:S02]  /*2650*/  UIMAD UR10, UR42, UR6, URZ ;  /* 0x000000062a0a72a4 */ /* 0x000fe4000f8e02ff */
[----:B------:R-:W-:Y:S02]  /*2660*/  UISETP.GE.AND UP0, UPT, UR4, UR7, UPT ;  /* 0x000000070400728c */ /* 0x000fe4000bf06270 */
[----:B------:R-:W-:Y:S02]  /*2670*/  UIMAD.WIDE.U32 UR14, UR4, UR8, URZ ;  /* 0x00000008040e72a5 */ /* 0x000fe4000f8e00ff */
[----:B------:R-:W-:-:S02]  /*2680*/  UISETP.GE.OR UP0, UPT, UR5, UR10, UP0 ;  /* 0x0000000a0500728c */ /* 0x000fc40008706670 */
[----:B------:R-:W-:Y:S02]  /*2690*/  UIMAD.WIDE.U32 UR10, UR5, UR8, URZ ;  /* 0x00000008050a72a5 */ /* 0x000fe4000f8e00ff */
[----:B------:R-:W-:Y:S01]  /*26a0*/  UIADD3 UR12, UPT, UPT, -UR4, URZ, URZ ;  /* 0x000000ff040c7290 */ /* 0x000fe2000fffe1ff */
[----:B------:R-:W-:Y:S01]  /*26b0*/  UMOV UR8, UR15 ;  /* 0x0000000f00087c82 */ /* 0x000fe20008000000 */
[----:B------:R-:W-:Y:S02]  /*26c0*/  UIADD3 UR10, UPT, UPT, -UR5, URZ, URZ ;  /* 0x000000ff050a7290 */ /* 0x000fe4000fffe1ff */
[----:B------:R-:W-:-:S03]  /*26d0*/  USHF.R.U32.HI UR8, URZ, UR9, UR8 ;  /* 0x00000009ff087299 */ /* 0x000fc60008011608 */
[----:B------:R-:W-:Y:S01]  /*26e0*/  @!UP0 UMOV UR7, UR11 ;  /* 0x0000000b00078c82 */ /* 0x000fe20008000000 */
[----:B------:R-:W-:Y:S02]  /*26f0*/  UIMAD UR12, UR18, UR12, UR40 ;  /* 0x0000000c120c72a4 */ /* 0x000fe4000f8e0228 */
[----:B------:R-:W-:Y:S02]  /*2700*/  USEL UR8, UR4, UR8, !UP3 ;  /* 0x0000000804087287 */ /* 0x000fe4000d800000 */
[----:B------:R-:W-:Y:S02]  /*2710*/  @!UP0 USHF.R.U32.HI UR7, URZ, UR9, UR7 ;  /* 0x00000009ff078299 */ /* 0x000fe40008011607 */
[----:B------:R-:W-:Y:S02]  /*2720*/  UIADD3 UR9, UPT, UPT, -UR8, URZ, URZ ;  /* 0x000000ff08097290 */ /* 0x000fe4000fffe1ff */
[----:B------:R-:W-:Y:S02]  /*2730*/  @!UP0 USEL UR7, UR5, UR7, !UP3 ;  /* 0x0000000705078287 */ /* 0x000fe4000d800000 */
[----:B------:R-:W-:-:S02]  /*2740*/  UIMAD UR9, UR42, UR9, UR4 ;  /* 0x000000092a0972a4 */ /* 0x000fc4000f8e0204 */
[----:B------:R-:W-:Y:S02]  /*2750*/  @!UP0 UIADD3 UR8, UPT, UPT, UR8, -UR7, URZ ;  /* 0x8000000708088290 */ /* 0x000fe4000fffe0ff */
[----:B------:R-:W-:Y:S02]  /*2760*/  @!UP0 UIMAD UR7, UR9, UR6, UR7 ;  /* 0x00000006090782a4 */ /* 0x000fe4000f8e0207 */
[----:B------:R-:W-:Y:S02]  /*2770*/  @!UP0 UIMAD UR4, UR42, UR8, UR5 ;  /* 0x000000082a0482a4 */ /* 0x000fe4000f8e0205 */
[----:B------:R-:W-:Y:S02]  /*2780*/  UIMAD UR6, UR20, UR10, UR41 ;  /* 0x0000000a140672a4 */ /* 0x000fe4000f8e0229 */
[----:B------:R-:W-:Y:S01]  /*2790*/  UIMAD UR40, UR4, UR18, UR12 ;  /* 0x00000012042872a4 */ /* 0x000fe2000f8e020c */
[----:B------:R-:W-:Y:S02]  /*27a0*/  @!UP0 UMOV UR5, UR7 ;  /* 0x0000000700058c82 */ /* 0x000fe40008000000 */
[----:B------:R-:W-:-:S12]  /*27b0*/  UIMAD UR41, UR5, UR20, UR6 ;  /* 0x00000014052972a4 */ /* 0x000fd8000f8e0206 */
.L_x_40:
[----:B------:R-:W2:Y:S02]  /*27c0*/  LDCU UR4, c[0x0][0xb30] ;  /* 0x00016600ff0477ac */ /* 0x000ea40008000800 */
[----:B--2---:R-:W-:-:S09]  /*27d0*/  UISETP.NE.AND UP0, UPT, UR4, 0x1, UPT ;  /* 0x000000010400788c */ /* 0x004fd2000bf05270 */
[----:B------:R-:W-:Y:S05]  /*27e0*/  BRA.U UP0, `(.L_x_41) ;  /* 0x0000000100447547 */ /* 0x000fea000b800000 */
[----:B------:R-:W2:Y:S01]  /*27f0*/  LDCU.128 UR8, c[0x0][0xb10] ;  /* 0x00016200ff0877ac */ /* 0x000ea20008000c00 */
[----:B------:R-:W3:Y:S01]  /*2800*/  LDCU UR12, c[0x0][0xb0c] ;  /* 0x00016180ff0c77ac */ /* 0x000ee20008000800 */
[----:B------:R-:W4:Y:S01]  /*2810*/  LDCU UR14, c[0x0][0xb20] ;  /* 0x00016400ff0e77ac */ /* 0x000f220008000800 */
[----:B--2---:R-:W-:Y:S02]  /*2820*/  UIMAD.WIDE.U32 UR6, UR41, UR8, URZ ;  /* 0x00000008290672a5 */ /* 0x004fe4000f8e00ff */
[----:B------:R-:W-:Y:S02]  /*2830*/  UIMAD.WIDE.U32 UR4, UR40, UR11, URZ ;  /* 0x0000000b280472a5 */ /* 0x000fe4000f8e00ff */
[----:B---3--:R-:W-:Y:S02]  /*2840*/  UISETP.NE.AND UP2, UPT, UR12, 0x1, UPT ;  /* 0x000000010c00788c */ /* 0x008fe4000bf45270 */
[----:B------:R-:W-:Y:S01]  /*2850*/  UISETP.NE.AND UP0, UPT, UR10, 0x1, UPT ;  /* 0x000000010a00788c */ /* 0x000fe2000bf05270 */
[----:B------:R-:W-:-:S02]  /*2860*/  UMOV UR6, UR7 ;  /* 0x0000000700067c82 */ /* 0x000fc40008000000 */
[----:B------:R-:W-:Y:S01]  /*2870*/  UMOV UR4, UR5 ;  /* 0x0000000500047c82 */ /* 0x000fe20008000000 */
[----:B------:R-:W-:Y:S02]  /*2880*/  USHF.R.U32.HI UR9, URZ, UR9, UR6 ;  /* 0x00000009ff097299 */ /* 0x000fe40008011606 */
[----:B----4-:R-:W-:Y:S02]  /*2890*/  USHF.R.U32.HI UR4, URZ, UR14, UR4 ;  /* 0x0000000eff047299 */ /* 0x010fe40008011604 */
[----:B------:R-:W-:Y:S02]  /*28a0*/  USEL UR5, UR41, UR9, !UP2 ;  /* 0x0000000929057287 */ /* 0x000fe4000d000000 */
[----:B------:R-:W-:-:S04]  /*28b0*/  USEL UR4, UR40, UR4, !UP0 ;  /* 0x0000000428047287 */ /* 0x000fc8000c000000 */
[----:B------:R-:W-:Y:S02]  /*28c0*/  UIADD3 UR6, UPT, UPT, UR5, -UR4, URZ ;  /* 0x8000000405067290 */ /* 0x000fe4000fffe0ff */
[----:B------:R-:W-:Y:S02]  /*28d0*/  UIADD3 UR4, UPT, UPT, -UR5, UR4, URZ ;  /* 0x0000000405047290 */ /* 0x000fe4000fffe1ff */
[----:B------:R-:W-:Y:S02]  /*28e0*/  UIMAD UR40, UR6, UR10, UR40 ;  /* 0x0000000a062872a4 */ /* 0x000fe4000f8e0228 */
[----:B------:R-:W-:-:S12]  /*28f0*/  UIMAD UR41, UR4, UR12, UR41 ;  /* 0x0000000c042972a4 */ /* 0x000fd8000f8e0229 */
.L_x_41:
[----:B------:R-:W-:Y:S01]  /*2900*/  VIADD R11, R11, 0x1 ;  /* 0x000000010b0b7836 */ /* 0x000fe20000000000 */
[----:B------:R-:W-:Y:S01]  /*2910*/  R2UR UR4, R55 ;  /* 0x00000000370472ca */ /* 0x000fe200000e0000 */
[----:B------:R-:W-:Y:S01]  /*2920*/  UIADD3 UR24, UPT, UPT, UR41, UR63, URZ ;  /* 0x0000003f29187290 */ /* 0x000fe2000fffe0ff */
[----:B------:R-:W-:Y:S02]  /*2930*/  PLOP3.LUT P1, PT, PT, PT, PT, 0x80, 0x8 ;  /* 0x000000000008781c */ /* 0x000fe40003f2f070 */
[----:B------:R-:W-:-:S04]  /*2940*/  ISETP.NE.AND P0, PT, R11, 0x2, PT ;  /* 0x000000020b00780c */ /* 0x000fc80003f05270 */
[----:B-1----:R-:W-:Y:S02]  /*2950*/  SEL R0, RZ, 0x1, P0 ;  /* 0x00000001ff007807 */ /* 0x002fe40000000000 */
[----:B------:R-:W-:Y:S02]  /*2960*/  SEL R11, R11, RZ, P0 ;  /* 0x000000ff0b0b7207 */ /* 0x000fe40000000000 */
[----:B------:R-:W-:Y:S01]  /*2970*/  LOP3.LUT R10, R10, R0, RZ, 0x3c, !PT ;  /* 0x000000000a0a7212 */ /* 0x000fe200078e3cff */
[----:B------:R-:W-:Y:S01]  /*2980*/  UIADD3 UR28, UPT, UPT, UR40, UR4, URZ ;  /* 0x00000004281c7290 */ /* 0x000fe2000fffe0ff */
[----:B------:R-:W-:Y:S11]  /*2990*/  BRA.U UP1, `(.L_x_42) ;  /* 0xffffffed01e07547 */ /* 0x000ff6000b83ffff */
[----:B------:R-:W-:Y:S01]  /*29a0*/  UIADD3 UR13, UPT, UPT, UR13, 0x20, URZ ;  /* 0x000000200d0d7890 */ /* 0x000fe2000fffe0ff */
[----:B------:R-:W-:-:S03]  /*29b0*/  SHF.L.U32 R2, R12, 0x1f, RZ ;  /* 0x0000001f0c027819 */ /* 0x000fc600000006ff */
[----:B------:R-:W-:-:S09]  /*29c0*/  ULEA UR4, UR21, UR13, 0x3 ;  /* 0x0000000d15047291 */ /* 0x000fd2000f8e18ff */
[----:B------:R-:W1:Y:S02]  /*29d0*/  SYNCS.PHASECHK.TRANS64.TRYWAIT P0, [UR4], R2 ;  /* 0x00000002ff0075a7 */ /* 0x000e640008001104 */
[----:B-1----:R-:W-:Y:S05]  /*29e0*/  @!P0 BRA `(.L_x_43) ;  /* 0x00000064008c8947 */ /* 0x002fea0003800000 */
.L_x_143:
[----:B------:R-:W-:-:S04]  /*29f0*/  UIADD3 UR4, UPT, UPT, UR21, 0x1, URZ ;  /* 0x0000000115047890 */ /* 0x000fc8000fffe0ff */
[----:B------:R-:W-:-:S04]  /*2a00*/  UISETP.NE.AND UP0, UPT, UR4, 0x4, UPT ;  /* 0x000000040400788c */ /* 0x000fc8000bf05270 */
[----:B------:R-:W-:Y:S02]  /*2a10*/  USEL UR6, URZ, 0x1, UP0 ;  /* 0x00000001ff067887 */ /* 0x000fe40008000000 */
[----:B------:R-:W-:-:S04]  /*2a20*/  USEL UR4, UR4, URZ, UP0 ;  /* 0x000000ff04047287 */ /* 0x000fc80008000000 */
[----:B------:R-:W-:Y:S01]  /*2a30*/  ULEA UR5, UR4, UR13, 0x3 ;  /* 0x0000000d04057291 */ /* 0x000fe2000f8e18ff */
[----:B-1----:R-:W-:-:S04]  /*2a40*/  LOP3.LUT R2, R12, UR6, RZ, 0x3c, !PT ;  /* 0x000000060c027c12 */ /* 0x002fc8000f8e3cff */
[----:B------:R-:W-:-:S04]  /*2a50*/  SHF.L.U32 R3, R2, 0x1f, RZ ;  /* 0x0000001f02037819 */ /* 0x000fc800000006ff */
[----:B------:R-:W1:Y:S02]  /*2a60*/  SYNCS.PHASECHK.TRANS64.TRYWAIT P0, [UR5], R3 ;  /* 0x00000003ff0075a7 */ /* 0x000e640008001105 */
[----:B-1----:R-:W-:Y:S05]  /*2a70*/  @!P0 BRA `(.L_x_44) ;  /* 0x0000006400808947 */ /* 0x002fea0003800000 */
.L_x_145:
[----:B------:R-:W-:-:S04]  /*2a80*/  UIADD3 UR4, UPT, UPT, UR4, 0x1, URZ ;  /* 0x0000000104047890 */ /* 0x000fc8000fffe0ff */
[----:B------:R-:W-:-:S04]  /*2a90*/  UISETP.NE.AND UP0, UPT, UR4, 0x4, UPT ;  /* 0x000000040400788c */ /* 0x000fc8000bf05270 */
[----:B------:R-:W-:Y:S02]  /*2aa0*/  USEL UR6, URZ, 0x1, UP0 ;  /* 0x00000001ff067887 */ /* 0x000fe40008000000 */
[----:B------:R-:W-:-:S04]  /*2ab0*/  USEL UR4, UR4, URZ, UP0 ;  /* 0x000000ff04047287 */ /* 0x000fc80008000000 */
[----:B------:R-:W-:Y:S01]  /*2ac0*/  ULEA UR5, UR4, UR13, 0x3 ;  /* 0x0000000d04057291 */ /* 0x000fe2000f8e18ff */
[----:B------:R-:W-:-:S04]  /*2ad0*/  LOP3.LUT R2, R2, UR6, RZ, 0x3c, !PT ;  /* 0x0000000602027c12 */ /* 0x000fc8000f8e3cff */
[----:B-1----:R-:W-:-:S04]  /*2ae0*/  SHF.L.U32 R3, R2, 0x1f, RZ ;  /* 0x0000001f02037819 */ /* 0x002fc800000006ff */
[----:B------:R-:W1:Y:S02]  /*2af0*/  SYNCS.PHASECHK.TRANS64.TRYWAIT P0, [UR5], R3 ;  /* 0x00000003ff0075a7 */ /* 0x000e640008001105 */
[----:B-1----:R-:W-:Y:S05]  /*2b00*/  @!P0 BRA `(.L_x_45) ;  /* 0x0000006400748947 */ /* 0x002fea0003800000 */
.L_x_147:
[----:B------:R-:W-:-:S04]  /*2b10*/  UIADD3 UR4, UPT, UPT, UR4, 0x1, URZ ;  /* 0x0000000104047890 */ /* 0x000fc8000fffe0ff */
[----:B------:R-:W-:-:S04]  /*2b20*/  UISETP.NE.AND UP0, UPT, UR4, 0x4, UPT ;  /* 0x000000040400788c */ /* 0x000fc8000bf05270 */
[----:B------:R-:W-:Y:S02]  /*2b30*/  USEL UR5, URZ, 0x1, UP0 ;  /* 0x00000001ff057887 */ /* 0x000fe40008000000 */
[----:B------:R-:W-:-:S04]  /*2b40*/  USEL UR4, UR4, URZ, UP0 ;  /* 0x000000ff04047287 */ /* 0x000fc80008000000 */
[----:B------:R-:W-:Y:S01]  /*2b50*/  ULEA UR4, UR4, UR13, 0x3 ;  /* 0x0000000d04047291 */ /* 0x000fe2000f8e18ff */
[----:B------:R-:W-:-:S04]  /*2b60*/  LOP3.LUT R2, R2, UR5, RZ, 0x3c, !PT ;  /* 0x0000000502027c12 */ /* 0x000fc8000f8e3cff */
[----:B------:R-:W-:Y:S01]  /*2b70*/  SHF.L.U32 R2, R2, 0x1f, RZ ;  /* 0x0000001f02027819 */ /* 0x000fe200000006ff */
[----:B-1----:R-:W-:-:S07]  /*2b80*/  IMAD.U32 R0, RZ, RZ, UR4 ;  /* 0x00000004ff007e24 */ /* 0x002fce000f8e00ff */
.L_x_46:
[----:B-1----:R1:W2:Y:S02]  /*2b90*/  SYNCS.PHASECHK.TRANS64.TRYWAIT P0, [R0+URZ], R2 ;  /* 0x00000002000075a7 */ /* 0x0022a400080011ff */
[----:B--2---:R-:W-:Y:S05]  /*2ba0*/  @!P0 NANOSLEEP.SYNCS 0x989680 ;  /* 0x009896800000895d */ /* 0x004fea0003900000 */
[----:B------:R-:W2:Y:S02]  /*2bb0*/  @!P0 SYNCS.PHASECHK.TRANS64 P0, [R0+URZ], R2 ;  /* 0x00000002000085a7 */ /* 0x000ea400080010ff */
[----:B--2---:R-:W-:Y:S05]  /*2bc0*/  @P0 EXIT ;  /* 0x000000000000094d */ /* 0x004fea0003800000 */
[----:B------:R-:W-:Y:S05]  /*2bd0*/  BRA `(.L_x_46) ;  /* 0xfffffffc00ec7947 */ /* 0x000fea000383ffff */
.L_x_22:
[----:B------:R-:W-:-:S04]  /*2be0*/  UISETP.NE.AND UP0, UPT, UR47, URZ, UPT ;  /* 0x000000ff2f00728c */ /* 0x000fc8000bf05270 */
[----:B------:R-:W-:-:S09]  /*2bf0*/  UISETP.NE.OR UP0, UPT, UR18, 0x1, UP0 ;  /* 0x000000011200788c */ /* 0x000fd20008705670 */
[----:B------:R-:W-:Y:S05]  /*2c00*/  BRA.U UP0, `(.L_x_47) ;  /* 0x0000000500487547 */ /* 0x000fea000b800000 */
[----:B------:R-:W-:Y:S01]  /*2c10*/  ISETP.GE.U32.AND P2, PT, R0, 0x8, PT ;  /* 0x000000080000780c */ /* 0x000fe20003f46070 */
[----:B------:R-:W-:Y:S01]  /*2c20*/  IMAD.MOV.U32 R12, RZ, RZ, 0x1 ;  /* 0x00000001ff0c7424 */ /* 0x000fe200078e00ff */
[----:B------:R-:W-:Y:S02]  /*2c30*/  CS2R R10, SRZ ;  /* 0x00000000000a7805 */ /* 0x000fe4000001ff00 */
[----:B------:R-:W-:Y:S01]  /*2c40*/  CS2R R8, SRZ ;  /* 0x0000000000087805 */ /* 0x000fe2000001ff00 */
[----:B------:R-:W-:Y:S01]  /*2c50*/  UMOV UR6, 0x400 ;  /* 0x0000040000067882 */ /* 0x000fe20000000000 */
[----:B------:R-:W-:Y:S01]  /*2c60*/  UMOV UR5, URZ ;  /* 0x000000ff00057c82 */ /* 0x000fe20008000000 */
[----:B------:R-:W-:-:S12]  /*2c70*/  ULEA UR6, UR47, UR6, 0x18 ;  /* 0x000000062f067291 */ /* 0x000fd8000f8ec0ff */
.L_x_51:
[----:B------:R-:W-:Y:S02]  /*2c80*/  LEA R2, R8, UR6, 0x3 ;  /* 0x0000000608027c11 */ /* 0x000fe4000f8e18ff */
[----:B------:R-:W-:-:S03]  /*2c90*/  SHF.L.U32 R4, R9, 0x1f, RZ ;  /* 0x0000001f09047819 */ /* 0x000fc600000006ff */
[----:B------:R-:W-:Y:S01]  /*2ca0*/  VIADD R5, R2, 0x100 ;  /* 0x0000010002057836 */ /* 0x000fe20000000000 */
[----:B------:R-:W2:Y:S02]  /*2cb0*/  SYNCS.PHASECHK.TRANS64.TRYWAIT P0, [R2+URZ+0xf0], R4 ;  /* 0x0000f004020075a7 */ /* 0x000ea400080011ff */
[----:B--2---:R-:W-:Y:S05]  /*2cc0*/  @!P0 BRA `(.L_x_48) ;  /* 0x00000064001c8947 */ /* 0x004fea0003800000 */
.L_x_148:
[----:B------:R-:W-:Y:S01]  /*2cd0*/  ULEA UR4, UR5, UR6, 0x3 ;  /* 0x0000000605047291 */ /* 0x000fe2000f8e18ff */
[----:B--2---:R-:W-:Y:S01]  /*2ce0*/  PRMT R2, RZ, 0x654, R5 ;  /* 0x00000654ff027816 */ /* 0x004fe20000000005 */
[----:B------:R-:W-:Y:S01]  /*2cf0*/  @!P2 IMAD.MOV.U32 R4, RZ, RZ, 0x10 ;  /* 0x00000010ff04a424 */ /* 0x000fe200078e00ff */
[----:B------:R-:W-:Y:S01]  /*2d00*/  SHF.L.U32 R5, R12, 0x1f, RZ ;  /* 0x0000001f0c057819 */ /* 0x000fe200000006ff */
[----:B------:R-:W-:Y:S01]  /*2d10*/  UIADD3 UR7, UPT, UPT, UR4, 0x90, URZ ;  /* 0x0000009004077890 */ /* 0x000fe2000fffe0ff */
[----:B------:R2:W-:Y:S05]  /*2d20*/  SYNCS.ARRIVE.TRANS64.RED.A1T0 RZ, [R2+URZ], RZ ;  /* 0x000000ff02ff79a7 */ /* 0x0005ea00081004ff */
[----:B------:R-:W-:Y:S01]  /*2d30*/  IMAD.U32 R6, RZ, RZ, UR7 ;  /* 0x00000007ff067e24 */ /* 0x000fe2000f8e00ff */
[----:B------:R-:W3:Y:S04]  /*2d40*/  SYNCS.PHASECHK.TRANS64.TRYWAIT P0, [UR4+0xa0], R5 ;  /* 0x0000a005ff0075a7 */ /* 0x000ee80008001104 */
[----:B------:R-:W-:Y:S01]  /*2d50*/  PRMT R6, R0, 0x654, R6 ;  /* 0x0000065400067816 */ /* 0x000fe20000000006 */
[----:B--23--:R-:W-:Y:S06]  /*2d60*/  @!P0 BRA `(.L_x_49) ;  /* 0x0000006400088947 */ /* 0x00cfec0003800000 */
.L_x_150:
[----:B------:R-:W-:Y:S01]  /*2d70*/  ULEA UR8, UR5, UR6, 0x4 ;  /* 0x0000000605087291 */ /* 0x000fe2000f8e20ff */
[----:B------:R-:W-:Y:S01]  /*2d80*/  SEL R3, R6, R3, !P2 ;  /* 0x0000000306037207 */ /* 0x000fe20005000000 */
[----:B------:R-:W-:Y:S01]  /*2d90*/  UIADD3 UR9, UPT, UPT, UR4, 0x90, URZ ;  /* 0x0000009004097890 */ /* 0x000fe2000fffe0ff */
[----:B--2---:R-:W-:Y:S01]  /*2da0*/  LEA R2, R11, UR6, 0x3 ;  /* 0x000000060b027c11 */ /* 0x004fe2000f8e18ff */
[----:B------:R-:W-:Y:S01]  /*2db0*/  UIADD3 UR8, UPT, UPT, UR8, 0x120, URZ ;  /* 0x0000012008087890 */ /* 0x000fe2000fffe0ff */
[----:B------:R2:W-:Y:S01]  /*2dc0*/  @!P2 SYNCS.ARRIVE.TRANS64.RED RZ, [R3+URZ], R4 ;  /* 0x0000000403ffa9a7 */ /* 0x0005e200080004ff */
[----:B------:R-:W-:Y:S01]  /*2dd0*/  UIADD3 UR4, UPT, UPT, UR5, 0x1, URZ ;  /* 0x0000000105047890 */ /* 0x000fe2000fffe0ff */
[----:B------:R-:W-:-:S03]  /*2de0*/  VIADD R8, R8, 0x1 ;  /* 0x0000000108087836 */ /* 0x000fc60000000000 */
[----:B------:R-:W-:Y:S02]  /*2df0*/  UISETP.NE.AND UP0, UPT, UR4, 0x2, UPT ;  /* 0x000000020400788c */ /* 0x000fe4000bf05270 */
[----:B------:R-:W-:Y:S01]  /*2e00*/  ISETP.NE.AND P0, PT, R8, 0x2, PT ;  /* 0x000000020800780c */ /* 0x000fe20003f05270 */
[----:B------:R-:W-:Y:S06]  /*2e10*/  UGETNEXTWORKID.BROADCAST [UR8], [UR9] ;  /* 0x00000000080073ca */ /* 0x000fec0008000100 */
[----:B------:R-:W-:Y:S02]  /*2e20*/  USEL UR7, URZ, 0x1, UP0 ;  /* 0x00000001ff077887 */ /* 0x000fe40008000000 */
[----:B------:R-:W-:-:S04]  /*2e30*/  USEL UR5, UR4, URZ, UP0 ;  /* 0x000000ff04057287 */ /* 0x000fc80008000000 */
[----:B------:R-:W-:Y:S02]  /*2e40*/  LOP3.LUT R12, R12, UR7, RZ, 0x3c, !PT ;  /* 0x000000070c0c7c12 */ /* 0x000fe4000f8e3cff */
[----:B--2---:R-:W-:-:S04]  /*2e50*/  SHF.L.U32 R4, R10, 0x1f, RZ ;  /* 0x0000001f0a047819 */ /* 0x004fc800000006ff */
[----:B------:R-:W2:Y:S02]  /*2e60*/  SYNCS.PHASECHK.TRANS64.TRYWAIT P1, [R2+URZ+0x90], R4 ;  /* 0x00009004020075a7 */ /* 0x000ea400080211ff */
[----:B--2---:R-:W-:Y:S05]  /*2e70*/  @!P1 BRA `(.L_x_50) ;  /* 0x0000006000dc9947 */ /* 0x004fea0003800000 */
.L_x_151:
[C---:B--2---:R-:W-:Y:S01]  /*2e80*/  LEA R4, R11.reuse, UR6, 0x4 ;  /* 0x000000060b047c11 */ /* 0x044fe2000f8e20ff */
[----:B------:R-:W-:Y:S01]  /*2e90*/  VIADD R2, R2, 0xa0 ;  /* 0x000000a002027836 */ /* 0x000fe20000000000 */
[----:B------:R-:W-:Y:S01]  /*2ea0*/  SEL R8, R8, RZ, P0 ;  /* 0x000000ff08087207 */ /* 0x000fe20000000000 */
[----:B------:R-:W-:-:S03]  /*2eb0*/  VIADD R11, R11, 0x1 ;  /* 0x000000010b0b7836 */ /* 0x000fc60000000000 */
[----:B------:R-:W2:Y:S01]  /*2ec0*/  LDS.128 R4, [R4+0x120] ;  /* 0x0001200004047984 */ /* 0x000ea20000000c00 */
[----:B------:R-:W-:Y:S02]  /*2ed0*/  PRMT R2, RZ, 0x654, R2 ;  /* 0x00000654ff027816 */ /* 0x000fe40000000002 */
[C---:B------:R-:W-:Y:S01]  /*2ee0*/  ISETP.NE.AND P1, PT, R11.reuse, 0x2, PT ;  /* 0x000000020b00780c */ /* 0x040fe20003f25270 */
[----:B------:R-:W-:Y:S01]  /*2ef0*/  @!PT LDS RZ, [RZ] ;  /* 0x00000000fffff984 */ /* 0x000fe20000000800 */
[----:B------:R-:W-:Y:S01]  /*2f00*/  @!PT LDS RZ, [RZ] ;  /* 0x00000000fffff984 */ /* 0x000fe20000000800 */
[----:B------:R-:W-:Y:S01]  /*2f10*/  @!PT LDS RZ, [RZ] ;  /* 0x00000000fffff984 */ /* 0x000fe20000000800 */
[----:B------:R-:W-:Y:S01]  /*2f20*/  @!PT LDS RZ, [RZ] ;  /* 0x00000000fffff984 */ /* 0x000fe20000000800 */
[----:B------:R3:W-:Y:S06]  /*2f30*/  MEMBAR.ALL.CTA ;  /* 0x0000000000007992 */ /* 0x0007ec0000008000 */
[----:B---3--:R-:W3:Y:S01]  /*2f40*/  FENCE.VIEW.ASYNC.S ;  /* 0x00000000000073c6 */ /* 0x008ee20000000000 */
[----:B------:R-:W-:Y:S01]  /*2f50*/  SEL R11, R11, RZ, P1 ;  /* 0x000000ff0b0b7207 */ /* 0x000fe20000800000 */
[----:B---3--:R3:W-:Y:S01]  /*2f60*/  SYNCS.ARRIVE.TRANS64.RED.A1T0 RZ, [R2+URZ], RZ ;  /* 0x000000ff02ff79a7 */ /* 0x0087e200081004ff */
[----:B--2---:R-:W-:-:S02]  /*2f70*/  LOP3.LUT P3, RZ, R6, 0x1, RZ, 0xc0, !PT ;  /* 0x0000000106ff7812 */ /* 0x004fc4000786c0ff */
[----:B------:R-:W-:-:S04]  /*2f80*/  SEL R4, RZ, 0x1, P1 ;  /* 0x00000001ff047807 */ /* 0x000fc80000800000 */
[----:B------:R-:W-:Y:S02]  /*2f90*/  LOP3.LUT R10, R10, R4, RZ, 0x3c, !PT ;  /* 0x000000040a0a7212 */ /* 0x000fe400078e3cff */
[----:B---3--:R-:W-:-:S04]  /*2fa0*/  SEL R2, RZ, 0x1, P0 ;  /* 0x00000001ff027807 */ /* 0x008fc80000000000 */
[----:B------:R-:W-:Y:S01]  /*2fb0*/  LOP3.LUT R9, R9, R2, RZ, 0x3c, !PT ;  /* 0x0000000209097212 */ /* 0x000fe200078e3cff */
[----:B------:R-:W-:Y:S06]  /*2fc0*/  @P3 BRA `(.L_x_51) ;  /* 0xfffffffc002c3947 */ /* 0x000fec000383ffff */
[----:B------:R-:W-:Y:S01]  /*2fd0*/  ULEA UR4, UR5, UR6, 0x3 ;  /* 0x0000000605047291 */ /* 0x000fe2000f8e18ff */
[----:B------:R-:W-:-:S08]  /*2fe0*/  SHF.L.U32 R2, R12, 0x1f, RZ ;  /* 0x0000001f0c027819 */ /* 0x000fd000000006ff */
[----:B------:R-:W2:Y:S02]  /*2ff0*/  SYNCS.PHASECHK.TRANS64 P0, [UR4+0xa0], R2 ;  /* 0x0000a002ff0075a7 */ /* 0x000ea40008001004 */
[----:B--2---:R-:W-:Y:S05]  /*3000*/  @P0 BRA `(.L_x_52) ;  /* 0x0000000000080947 */ /* 0x004fea0003800000 */
[----:B------:R-:W2:Y:S02]  /*3010*/  SYNCS.PHASECHK.TRANS64.TRYWAIT P0, [UR4+0xa0], R2 ;  /* 0x0000a002ff0075a7 */ /* 0x000ea40008001104 */
[----:B--2---:R-:W-:Y:S05]  /*3020*/  @!P0 BRA `(.L_x_53) ;  /* 0x0000006000848947 */ /* 0x004fea0003800000 */
.L_x_52:
[----:B------:R-:W-:-:S04]  /*3030*/  UIADD3 UR7, UPT, UPT, UR5, 0x1, URZ ;  /* 0x0000000105077890 */ /* 0x000fc8000fffe0ff */
[----:B------:R-:W-:-:S04]  /*3040*/  UISETP.NE.AND UP0, UPT, UR7, 0x2, UPT ;  /* 0x000000020700788c */ /* 0x000fc8000bf05270 */
[----:B------:R-:W-:Y:S02]  /*3050*/  USEL UR8, URZ, 0x1, UP0 ;  /* 0x00000001ff087887 */ /* 0x000fe40008000000 */
[----:B------:R-:W-:-:S04]  /*3060*/  USEL UR7, UR7, URZ, UP0 ;  /* 0x000000ff07077287 */ /* 0x000fc80008000000 */
[----:B------:R-:W-:Y:S01]  /*3070*/  ULEA UR7, UR7, UR6, 0x3 ;  /* 0x0000000607077291 */ /* 0x000fe2000f8e18ff */
[----:B--2---:R-:W-:-:S04]  /*3080*/  LOP3.LUT R2, R12, UR8, RZ, 0x3c, !PT ;  /* 0x000000080c027c12 */ /* 0x004fc8000f8e3cff */
[----:B------:R-:W-:-:S04]  /*3090*/  SHF.L.U32 R0, R2, 0x1f, RZ ;  /* 0x0000001f02007819 */ /* 0x000fc800000006ff */
[----:B------:R-:W2:Y:S02]  /*30a0*/  SYNCS.PHASECHK.TRANS64 P0, [UR7+0xa0], R0 ;  /* 0x0000a000ff0075a7 */ /* 0x000ea40008001007 */
[----:B-12---:R-:W-:Y:S05]  /*30b0*/  @P0 EXIT ;  /* 0x000000000000094d */ /* 0x006fea0003800000 */
[----:B------:R-:W-:Y:S02]  /*30c0*/  SHF.L.U32 R2, R2, 0x1f, RZ ;  /* 0x0000001f02027819 */ /* 0x000fe400000006ff */
[----:B------:R-:W-:-:S07]  /*30d0*/  MOV R0, UR7 ;  /* 0x0000000700007c02 */ /* 0x000fce0008000f00 */
.L_x_54:
[----:B-1----:R1:W2:Y:S02]  /*30e0*/  SYNCS.PHASECHK.TRANS64.TRYWAIT P0, [R0+URZ+0xa0], R2 ;  /* 0x0000a002000075a7 */ /* 0x0022a400080011ff */
[----:B--2---:R-:W-:Y:S05]  /*30f0*/  @!P0 NANOSLEEP.SYNCS 0x989680 ;  /* 0x009896800000895d */ /* 0x004fea0003900000 */
[----:B------:R-:W2:Y:S02]  /*3100*/  @!P0 SYNCS.PHASECHK.TRANS64 P0, [R0+URZ+0xa0], R2 ;  /* 0x0000a002000085a7 */ /* 0x000ea400080010ff */
[----:B--2---:R-:W-:Y:S05]  /*3110*/  @P0 EXIT ;  /* 0x000000000000094d */ /* 0x004fea0003800000 */
[----:B------:R-:W-:Y:S05]  /*3120*/  BRA `(.L_x_54) ;  /* 0xfffffffc00ec7947 */ /* 0x000fea000383ffff */
.L_x_47:
[----:B------:R-:W-:Y:S05]  /*3130*/  BRA.U UP4, `(.L_x_55) ;  /* 0x0000001104447547 */ /* 0x000fea000b800000 */
[----:B------:R-:W-:Y:S01]  /*3140*/  UMOV UR4, 0x40 ;  /* 0x0000004000047882 */ /* 0x000fe20000000000 */
[----:B------:R-:W-:Y:S01]  /*3150*/  NOP ;  /* 0x0000000000007918 */ /* 0x000fe20000000000 */
[----:B------:R-:W-:Y:S01]  /*3160*/  ULEA UR5, UR47, UR4, 0x18 ;  /* 0x000000042f057291 */ /* 0x000fe2000f8ec0ff */
[----:B------:R-:W-:Y:S02]  /*3170*/  UMOV UR6, 0x400 ;  /* 0x0000040000067882 */ /* 0x000fe40000000000 */
[----:B------:R-:W-:-:S06]  /*3180*/  ULEA UR6, UR47, UR6, 0x18 ;  /* 0x000000062f067291 */ /* 0x000fcc000f8ec0ff */
[----:B------:R-:W2:Y:S02]  /*3190*/  LDS.U8 R0, [UR5+0x1c] ;  /* 0x00001c05ff007984 */ /* 0x000ea40008000000 */
[----:B--2---:R-:W-:-:S13]  /*31a0*/  ISETP.NE.AND P0, PT, R0, RZ, PT ;  /* 0x000000ff0000720c */ /* 0x004fda0003f05270 */
[----:B------:R-:W-:Y:S05]  /*31b0*/  @P0 BRA `(.L_x_56) ;  /* 0x0000000000580947 */ /* 0x000fea0003800000 */
[----:B------:R-:W-:-:S13]  /*31c0*/  ELECT P0, URZ, PT ;  /* 0x0000000000ff782f */ /* 0x000fda0003800000 */
[----:B------:R-:W-:Y:S05]  /*31d0*/  @!P0 BRA `(.L_x_57) ;  /* 0x0000000000608947 */ /* 0x000fea0003800000 */
[----:B------:R-:W-:Y:S01]  /*31e0*/  UMOV UR4, 0x10 ;  /* 0x0000001000047882 */ /* 0x000fe20000000000 */
[----:B------:R-:W-:Y:S01]  /*31f0*/  HFMA2 R0, -RZ, RZ, 0, 5.9604644775390625e-08 ;  /* 0x00000001ff007431 */ /* 0x000fe200000001ff */
[----:B------:R-:W-:-:S03]  /*3200*/  MOV R3, 0xffff ;  /* 0x0000ffff00037802 */ /* 0x000fc60000000f00 */
[----:B------:R-:W-:Y:S04]  /*3210*/  DEPBAR.LE SB2, 0x36 ;  /* 0x0000ad800000791a */ /* 0x000fe80000000000 */
[----:B------:R-:W2:Y:S02]  /*3220*/  UTCATOMSWS.FIND_AND_SET.ALIGN UP0, UR4, UR4 ;  /* 0x00000004000475e3 */ /* 0x000ea40008000800 */
[----:B--2---:R-:W-:Y:S01]  /*3230*/  MOV R4, UR4 ;  /* 0x0000000400047c02 */ /* 0x004fe20008000f00 */
[----:B------:R-:W-:Y:S06]  /*3240*/  BRA.U UP0, `(.L_x_58) ;  /* 0x0000000100187547 */ /* 0x000fec000b800000 */
.L_x_59:
[----:B------:R-:W-:Y:S05]  /*3250*/  NANOSLEEP 0x64 ;  /* 0x000000640000795d */ /* 0x000fea0003800000 */
[----:B------:R-:W-:-:S05]  /*3260*/  UMOV UR4, 0x10 ;  /* 0x0000001000047882 */ /* 0x000fca0000000000 */
[----:B------:R-:W-:Y:S04]  /*3270*/  DEPBAR.LE SB2, 0x36 ;  /* 0x0000ad800000791a */ /* 0x000fe80000000000 */
[----:B------:R-:W2:Y:S02]  /*3280*/  UTCATOMSWS.FIND_AND_SET.ALIGN UP0, UR4, UR4 ;  /* 0x00000004000475e3 */ /* 0x000ea40008000800 */
[----:B--2---:R-:W-:Y:S01]  /*3290*/  MOV R4, UR4 ;  /* 0x0000000400047c02 */ /* 0x004fe20008000f00 */
[----:B------:R-:W-:Y:S05]  /*32a0*/  BRA.U !UP0, `(.L_x_59) ;  /* 0xfffffffd08e87547 */ /* 0x000fea000b83ffff */
.L_x_58:
[-C--:B------:R-:W-:Y:S02]  /*32b0*/  SHF.L.U32 R3, R3, R4.reuse, RZ ;  /* 0x0000000403037219 */ /* 0x080fe400000006ff */
[----:B------:R-:W-:Y:S01]  /*32c0*/  SHF.L.U32 R0, R0, R4, RZ ;  /* 0x0000000400007219 */ /* 0x000fe200000006ff */
[----:B------:R-:W-:Y:S02]  /*32d0*/  IMAD.SHL.U32 R4, R4, 0x20, RZ ;  /* 0x0000002004047824 */ /* 0x000fe400078e00ff */
[----:B------:R2:W-:Y:S04]  /*32e0*/  ATOMS.OR RZ, [UR5+0x14], R3 ;  /* 0x00001403ffff798c */ /* 0x0005e8000b000005 */
[----:B------:R2:W-:Y:S04]  /*32f0*/  ATOMS.OR RZ, [UR5+0x18], R0 ;  /* 0x00001800ffff798c */ /* 0x0005e8000b000005 */
[----:B------:R2:W-:Y:S01]  /*3300*/  STS [UR6+0x140], R4 ;  /* 0x00014004ff007988 */ /* 0x0005e20008000806 */
[----:B------:R-:W-:Y:S05]  /*3310*/  BRA `(.L_x_57) ;  /* 0x0000000000107947 */ /* 0x000fea0003800000 */
.L_x_56:
[----:B------:R-:W-:Y:S02]  /*3320*/  MOV R0, 0xffffffff ;  /* 0xffffffff00007802 */ /* 0x000fe40000000f00 */
[----:B------:R-:W-:-:S03]  /*3330*/  MOV R4, 0x3360 ;  /* 0x0000336000047802 */ /* 0x000fc60000000f00 */
[----:B------:R2:W-:Y:S04]  /*3340*/  STS [UR6+0x140], R0 ;  /* 0x00014000ff007988 */ /* 0x0005e80008000806 */
[----:B-12--5:R-:W-:Y:S05]  /*3350*/  CALL.REL.NOINC `($__internal_1_$__cuda_sm10x_tcgen05_guardrail_trap_phase_invalid_during_alloc) ;  /* 0x0000006400d07944 */ /* 0x026fea0003c00000 */
.L_x_57:
[----:B------:R-:W-:Y:S05]  /*3360*/  WARPSYNC.ALL ;  /* 0x0000000000007948 */ /* 0x000fea0003800000 */
[----:B------:R-:W3:Y:S01]  /*3370*/  S2UR UR4, SR_CgaCtaId ;  /* 0x00000000000479c3 */ /* 0x000ee20000008800 */
[----:B------:R-:W-:Y:S01]  /*3380*/  UMOV UR41, 0x400 ;  /* 0x0000040000297882 */ /* 0x000fe20000000000 */
[----:B------:R-:W-:-:S06]  /*3390*/  NOP ;  /* 0x0000000000007918 */ /* 0x000fcc0000000000 */
[----:B------:R-:W-:Y:S06]  /*33a0*/  BAR.ARV 0x6, 0xa0 ;  /* 0x0182800000007b1d */ /* 0x000fec0000002000 */
[----:B------:R-:W4:Y:S01]  /*33b0*/  LDCU UR6, c[0x0][0x38c] ;  /* 0x00007180ff0677ac */ /* 0x000f220008000800 */
[----:B------:R-:W-:Y:S01]  /*33c0*/  LOP3.LUT R2, R2, 0xffff, RZ, 0xc0, !PT ;  /* 0x0000ffff02027812 */ /* 0x000fe200078ec0ff */
[----:B------:R-:W-:Y:S01]  /*33d0*/  IMAD.MOV.U32 R11, RZ, RZ, 0x1 ;  /* 0x00000001ff0b7424 */ /* 0x000fe200078e00ff */
[----:B------:R-:W-:Y:S01]  /*33e0*/  CS2R R8, SRZ ;  /* 0x0000000000087805 */ /* 0x000fe2000001ff00 */
[----:B------:R-:W1:Y:S01]  /*33f0*/  LDCU UR7, c[0x0][0x38c] ;  /* 0x00007180ff0777ac */ /* 0x000e620008000800 */
[----:B------:R-:W-:Y:S01]  /*3400*/  R2UR UR42, R2 ;  /* 0x00000000022a72ca */ /* 0x000fe200000e0000 */
[----:B------:R-:W-:Y:S01]  /*3410*/  IMAD.MOV.U32 R10, RZ, RZ, RZ ;  /* 0x000000ffff0a7224 */ /* 0x000fe200078e00ff */
[----:B------:R-:W-:Y:S01]  /*3420*/  UMOV UR45, URZ ;  /* 0x000000ff002d7c82 */ /* 0x000fe20008000000 */
[----:B------:R-:W-:Y:S01]  /*3430*/  UMOV UR39, URZ ;  /* 0x000000ff00277c82 */ /* 0x000fe20008000000 */
[----:B---3--:R-:W-:Y:S01]  /*3440*/  ULEA UR41, UR4, UR41, 0x18 ;  /* 0x0000002904297291 */ /* 0x008fe2000f8ec0ff */
[----:B------:R-:W-:Y:S01]  /*3450*/  UMOV UR62, 0x0 ;  /* 0x00000000003e7882 */ /* 0x000fe20000000000 */
[----:B------:R-:W-:-:S02]  /*3460*/  UMOV UR63, 0x4200910 ;  /* 0x04200910003f7882 */ /* 0x000fc40000000000 */
[----:B------:R-:W-:Y:S02]  /*3470*/  UIADD3 UR5, UPT, UPT, UR41, 0x8800, URZ ;  /* 0x0000880029057890 */ /* 0x000fe4000fffe0ff */
[----:B------:R-:W-:Y:S02]  /*3480*/  UIADD3 UR4, UPT, UPT, UR41, 0x18800, URZ ;  /* 0x0001880029047890 */ /* 0x000fe4000fffe0ff */
[----:B----4-:R-:W-:Y:S01]  /*3490*/  UIADD3 UR6, UPT, UPT, UR6, 0x3f, URZ ;  /* 0x0000003f06067890 */ /* 0x010fe2000fffe0ff */
[----:B--2---:R-:W2:Y:S01]  /*34a0*/  LDS R0, [UR41+0x140] ;  /* 0x00014029ff007984 */ /* 0x004ea20008000800 */
[----:B------:R-:W-:Y:S02]  /*34b0*/  USHF.R.U32.HI UR5, URZ, 0x4, UR5 ;  /* 0x00000004ff057899 */ /* 0x000fe40008011605 */
[----:B------:R-:W-:Y:S02]  /*34c0*/  USHF.R.S32.HI UR47, URZ, 0x1f, UR6 ;  /* 0x0000001fff2f7899 */ /* 0x000fe40008011406 */
[----:B------:R-:W-:-:S02]  /*34d0*/  USHF.R.U32.HI UR4, URZ, 0x4, UR4 ;  /* 0x00000004ff047899 */ /* 0x000fc40008011604 */
[----:B------:R-:W-:Y:S02]  /*34e0*/  ULEA.HI UR47, UR47, UR6, URZ, 0x6 ;  /* 0x000000062f2f7291 */ /* 0x000fe4000f8f30ff */
[----:B------:R-:W-:Y:S02]  /*34f0*/  ULOP3.LUT UR5, UR5, 0x3fff, URZ, 0xc0, !UPT ;  /* 0x00003fff05057892 */ /* 0x000fe4000f8ec0ff */
[----:B------:R-:W-:Y:S02]  /*3500*/  USHF.R.S32.HI UR47, URZ, 0x6, UR47 ;  /* 0x00000006ff2f7899 */ /* 0x000fe4000801142f */
[----:B------:R-:W-:Y:S02]  /*3510*/  ULOP3.LUT UR4, UR4, 0x3fff, URZ, 0xc0, !UPT ;  /* 0x00003fff04047892 */ /* 0x000fe4000f8ec0ff */
[----:B------:R-:W-:Y:S01]  /*3520*/  UISETP.LT.AND UP0, UPT, UR47, 0x1, UPT ;  /* 0x000000012f00788c */ /* 0x000fe2000bf01270 */
[----:B------:R-:W-:Y:S01]  /*3530*/  UMOV UR60, 0x0 ;  /* 0x00000000003c7882 */ /* 0x000fe20000000000 */
[----:B------:R-:W-:-:S02]  /*3540*/  UMOV UR61, 0x4200910 ;  /* 0x04200910003d7882 */ /* 0x000fc40000000000 */
[----:B------:R-:W-:Y:S01]  /*3550*/  USEL UR64, UR47, 0x1, !UP0 ;  /* 0x000000012f407887 */ /* 0x000fe2000c000000 */
[----:B------:R-:W-:Y:S01]  /*3560*/  UMOV UR58, 0x0 ;  /* 0x00000000003a7882 */ /* 0x000fe20000000000 */
[----:B------:R-:W-:Y:S01]  /*3570*/  UMOV UR59, 0x4200910 ;  /* 0x04200910003b7882 */ /* 0x000fe20000000000 */
[----:B------:R-:W-:Y:S01]  /*3580*/  UMOV UR56, 0x0 ;  /* 0x0000000000387882 */ /* 0x000fe20000000000 */
[----:B------:R-:W-:Y:S01]  /*3590*/  UMOV UR57, 0x4200910 ;  /* 0x0420091000397882 */ /* 0x000fe20000000000 */
[----:B------:R-:W-:Y:S01]  /*35a0*/  UMOV UR54, 0x0 ;  /* 0x0000000000367882 */ /* 0x000fe20000000000 */
[----:B------:R-:W-:Y:S01]  /*35b0*/  UMOV UR55, 0x4200910 ;  /* 0x0420091000377882 */ /* 0x000fe20000000000 */
[----:B------:R-:W-:Y:S01]  /*35c0*/  UMOV UR52, 0x0 ;  /* 0x0000000000347882 */ /* 0x000fe20000000000 */
[----:B------:R-:W-:Y:S01]  /*35d0*/  UMOV UR53, 0x4200910 ;  /* 0x0420091000357882 */ /* 0x000fe20000000000 */
[----:B------:R-:W-:Y:S02]  /*35e0*/  ULOP3.LUT UR43, UR5, 0x10000, URZ, 0xfc, !UPT ;  /* 0x00010000052b7892 */ /* 0x000fe4000f8efcff */
[----:B------:R-:W-:-:S02]  /*35f0*/  ULOP3.LUT UR44, UR4, 0x10000, URZ, 0xfc, !UPT ;  /* 0x00010000042c7892 */ /* 0x000fc4000f8efcff */
[----:B------:R-:W-:Y:S02]  /*3600*/  UIADD3 UR64, UPT, UPT, -UR64, URZ, URZ ;  /* 0x000000ff40407290 */ /* 0x000fe4000fffe1ff */
[----:B-1----:R-:W-:Y:S01]  /*3610*/  UISETP.GE.AND UP4, UPT, UR7, 0x1, UPT ;  /* 0x000000010700788c */ /* 0x002fe2000bf86270 */
[----:B------:R-:W-:Y:S01]  /*3620*/  UMOV UR50, 0x0 ;  /* 0x0000000000327882 */ /* 0x000fe20000000000 */
[----:B------:R-:W-:Y:S01]  /*3630*/  UMOV UR51, 0x4200910 ;  /* 0x0420091000337882 */ /* 0x000fe20000000000 */
[----:B------:R-:W-:Y:S01]  /*3640*/  UMOV UR48, 0x0 ;  /* 0x0000000000307882 */ /* 0x000fe20000000000 */
[----:B--2---:R-:W-:Y:S01]  /*3650*/  R2UR UR65, R0 ;  /* 0x00000000004172ca */ /* 0x004fe200000e0000 */
[----:B------:R-:W-:-:S14]  /*3660*/  UMOV UR49, 0x4200910 ;  /* 0x0420091000317882 */ /* 0x000fdc0000000000 */
.L_x_66:
[----:B------:R-:W-:Y:S02]  /*3670*/  LEA R0, R10, UR41, 0x3 ;  /* 0x000000290a007c11 */ /* 0x000fe4000f8e18ff */
[----:B------:R-:W-:Y:S02]  /*3680*/  SHF.L.U32 R2, R9, 0x1f, RZ ;  /* 0x0000001f09027819 */ /* 0x000fe400000006ff */
[----:B------:R-:W-:Y:S01]  /*3690*/  PLOP3.LUT P0, PT, PT, PT, UP4, 0x80, 0x8 ;  /* 0x000000000008781c */ /* 0x000fe20003f0f048 */
[----:B------:R-:W-:Y:S01]  /*36a0*/  VIADD R3, R0, 0xa0 ;  /* 0x000000a000037836 */ /* 0x000fe20000000000 */
[----:B-1----:R-:W1:Y:S02]  /*36b0*/  SYNCS.PHASECHK.TRANS64.TRYWAIT P1, [R0+URZ+0x90], R2 ;  /* 0x00009002000075a7 */ /* 0x002e6400080211ff */
[----:B-1-3--:R-:W-:Y:S09]  /*36c0*/  @!P1 BRA `(.L_x_60) ;  /* 0x0000005800f49947 */ /* 0x00aff20003800000 */
.L_x_153:
[----:B------:R-:W-:Y:S01]  /*36d0*/  LEA R4, R10, UR41, 0x4 ;  /* 0x000000290a047c11 */ /* 0x000fe2000f8e20ff */
[----:B------:R-:W-:Y:S01]  /*36e0*/  @UP4 ULEA UR4, UR39, UR41, 0x3 ;  /* 0x0000002927044291 */ /* 0x000fe2000f8e18ff */
[----:B------:R-:W-:Y:S01]  /*36f0*/  PLOP3.LUT P2, PT, PT, PT, PT, 0x80, 0x8 ;  /* 0x000000000008781c */ /* 0x000fe20003f4f070 */
[----:B------:R-:W-:Y:S01]  /*3700*/  ULEA UR46, UR45, UR41, 0x3 ;  /* 0x000000292d2e7291 */ /* 0x000fe2000f8e18ff */
[----:B------:R-:W-:Y:S02]  /*3710*/  PRMT R3, RZ, 0x654, R3 ;  /* 0x00000654ff037816 */ /* 0x000fe40000000003 */
[----:B------:R-:W2:Y:S01]  /*3720*/  LDS.128 R4, [R4+0x120] ;  /* 0x0001200004047984 */ /* 0x000ea20000000c00 */
[----:B-1----:R-:W-:Y:S02]  /*3730*/  @P0 SHF.L.U32 R2, R8, 0x1f, RZ ;  /* 0x0000001f08020819 */ /* 0x002fe400000006ff */
[----:B------:R-:W-:Y:S01]  /*3740*/  SHF.L.U32 R0, R11, 0x1f, RZ ;  /* 0x0000001f0b007819 */ /* 0x000fe200000006ff */
[----:B------:R-:W-:Y:S01]  /*3750*/  @!PT LDS RZ, [RZ] ;  /* 0x00000000fffff984 */ /* 0x000fe20000000800 */
[----:B------:R-:W-:Y:S01]  /*3760*/  @!PT LDS RZ, [RZ] ;  /* 0x00000000fffff984 */ /* 0x000fe20000000800 */
[----:B------:R-:W-:Y:S01]  /*3770*/  @!PT LDS RZ, [RZ] ;  /* 0x00000000fffff984 */ /* 0x000fe20000000800 */
[----:B------:R-:W-:Y:S01]  /*3780*/  @!PT LDS RZ, [RZ] ;  /* 0x00000000fffff984 */ /* 0x000fe20000000800 */
[----:B------:R1:W-:Y:S06]  /*3790*/  MEMBAR.ALL.CTA ;  /* 0x0000000000007992 */ /* 0x0003ec0000008000 */
[----:B-1----:R-:W1:Y:S02]  /*37a0*/  FENCE.VIEW.ASYNC.S ;  /* 0x00000000000073c6 */ /* 0x002e640000000000 */
[----:B-1----:R1:W-:Y:S01]  /*37b0*/  SYNCS.ARRIVE.TRANS64.RED.A1T0 RZ, [R3+URZ], RZ ;  /* 0x000000ff03ff79a7 */ /* 0x0023e200081004ff */
[----:B------:R1:W3:Y:S01]  /*37c0*/  @P0 SYNCS.PHASECHK.TRANS64.TRYWAIT P2, [UR4], R2 ;  /* 0x00000002ff0005a7 */ /* 0x0002e20008041104 */
[----:B------:R-:W-:Y:S01]  /*37d0*/  ULEA.HI UR4, UR45, UR45, URZ, 0x1 ;  /* 0x0000002d2d047291 */ /* 0x000fe2000f8f08ff */
[----:B--2---:R-:W-:-:S03]  /*37e0*/  LOP3.LUT P1, RZ, R6, 0x1, RZ, 0xc0, !PT ;  /* 0x0000000106ff7812 */ /* 0x004fc6000782c0ff */
[----:B------:R-:W-:Y:S02]  /*37f0*/  USHF.L.U32 UR5, UR4, 0x6, URZ ;  /* 0x0000000604057899 */ /* 0x000fe400080006ff */
[----:B------:R-:W-:Y:S02]  /*3800*/  ULOP3.LUT UR36, UR4, 0xffe, URZ, 0xc0, !UPT ;  /* 0x00000ffe04247892 */ /* 0x000fe4000f8ec0ff */
[----:B------:R-:W-:Y:S02]  /*3810*/  ULOP3.LUT UR4, UR5, 0xffffff80, URZ, 0xc0, !UPT ;  /* 0xffffff8005047892 */ /* 0x000fe4000f8ec0ff */
[----:B------:R-:W-:Y:S02]  /*3820*/  UIADD3 UR36, UPT, UPT, -UR36, UR45, URZ ;  /* 0x0000002d24247290 */ /* 0x000fe4000fffe1ff */
[----:B------:R-:W-:Y:S01]  /*3830*/  UIADD3 UR4, UPT, UPT, UR65, UR4, URZ ;  /* 0x0000000441047290 */ /* 0x000fe2000fffe0ff */
[----:B------:R-:W2:Y:S03]  /*3840*/  SYNCS.PHASECHK.TRANS64.TRYWAIT P0, [UR46+0xd0], R0 ;  /* 0x0000d000ff0075a7 */ /* 0x000ea6000800112e */
[----:B------:R-:W-:Y:S01]  /*3850*/  ULEA UR36, UR36, UR4, 0x14 ;  /* 0x0000000424247291 */ /* 0x000fe2000f8ea0ff */
[----:B-123--:R-:W-:Y:S11]  /*3860*/  @!P0 BRA `(.L_x_61) ;  /* 0x0000005800a08947 */ /* 0x00eff60003800000 */
.L_x_155:
[----:B------:R-:W-:Y:S01]  /*3870*/  IADD3 R10, PT, PT, R10, 0x1, RZ ;  /* 0x000000010a0a7810 */ /* 0x000fe20007ffe0ff */
[----:B------:R-:W-:Y:S06]  /*3880*/  BRA.U !UP4, `(.L_x_62) ;  /* 0x000000050c107547 */ /* 0x000fec000b800000 */
[----:B------:R-:W-:Y:S01]  /*3890*/  UPLOP3.LUT UP2, UPT, UPT, UPT, UPT, 0x40, 0x4 ;  /* 0x000000000004789c */ /* 0x000fe20003f4e870 */
[----:B------:R-:W-:Y:S01]  /*38a0*/  UMOV UR38, UR64 ;  /* 0x0000004000267c82 */ /* 0x000fe20008000000 */
[----:B------:R-:W-:Y:S01]  /*38b0*/  UMOV UR37, UR47 ;  /* 0x0000002f00257c82 */ /* 0x000fe20008000000 */
[----:B------:R-:W-:-:S08]  /*38c0*/  UMOV UR5, UR39 ;  /* 0x0000002700057c82 */ /* 0x000fd00008000000 */
.L_x_65:
[----:B------:R-:W-:Y:S02]  /*38d0*/  UIADD3 UR38, UPT, UPT, UR38, 0x1, URZ ;  /* 0x0000000126267890 */ /* 0x000fe4000fffe0ff */
[----:B------:R-:W-:Y:S02]  /*38e0*/  ULEA UR7, UR5, UR41, 0x3 ;  /* 0x0000002905077291 */ /* 0x000fe4000f8e18ff */
[----:B------:R-:W-:Y:S01]  /*38f0*/  UISETP.NE.AND UP3, UPT, UR38, URZ, UPT ;  /* 0x000000ff2600728c */ /* 0x000fe2000bf65270 */
[----:B--23--:R-:W-:Y:S10]  /*3900*/  @P2 BRA `(.L_x_63) ;  /* 0x00000000000c2947 */ /* 0x00cff40003800000 */
[----:B-1----:R-:W-:Y:S04]  /*3910*/  SHF.L.U32 R2, R8, 0x1f, RZ ;  /* 0x0000001f08027819 */ /* 0x002fe800000006ff */
[----:B------:R-:W1:Y:S02]  /*3920*/  SYNCS.PHASECHK.TRANS64.TRYWAIT P0, [UR7], R2 ;  /* 0x00000002ff0075a7 */ /* 0x000e640008001107 */
[----:B-1----:R-:W-:Y:S05]  /*3930*/  @!P0 BRA `(.L_x_64) ;  /* 0x0000005800848947 */ /* 0x002fea0003800000 */
.L_x_63:
[----:B------:R-:W-:Y:S01]  /*3940*/  UISETP.NE.AND UP0, UPT, UR37, 0x1, UPT ;  /* 0x000000012500788c */ /* 0x000fe2000bf05270 */
[----:B------:R-:W-:Y:S01]  /*3950*/  PLOP3.LUT P2, PT, PT, PT, PT, 0x80, 0x8 ;  /* 0x000000000008781c */ /* 0x000fe20003f4f070 */
[----:B------:R-:W-:Y:S02]  /*3960*/  UIADD3 UR4, UPT, UPT, UR5, 0x1, URZ ;  /* 0x0000000105047890 */ /* 0x000fe4000fffe0ff */
[----:B------:R-:W-:Y:S02]  /*3970*/  UIADD3 UR40, UPT, UPT, UR7, 0x20, URZ ;  /* 0x0000002007287890 */ /* 0x000fe4000fffe0ff */
[----:B------:R-:W-:Y:S01]  /*3980*/  UISETP.NE.AND UP1, UPT, UR4, 0x4, UPT ;  /* 0x000000040400788c */ /* 0x000fe2000bf25270 */
[----:B------:R-:W-:Y:S01]  /*3990*/  PLOP3.LUT P0, PT, PT, PT, UP0, 0x80, 0x8 ;  /* 0x000000000008781c */ /* 0x000fe20003f0f008 */
[----:B------:R-:W-:Y:S02]  /*39a0*/  UIADD3 UR37, UPT, UPT, UR37, -0x1, URZ ;  /* 0xffffffff25257890 */ /* 0x000fe4000fffe0ff */
[----:B------:R-:W-:Y:S02]  /*39b0*/  USEL UR6, URZ, 0x1, UP1 ;  /* 0x00000001ff067887 */ /* 0x000fe40008800000 */
[----:B------:R-:W-:Y:S01]  /*39c0*/  USEL UR39, UR4, URZ, UP1 ;  /* 0x000000ff04277287 */ /* 0x000fe20008800000 */
[----:B------:R-:W-:Y:S01]  /*39d0*/  UMOV UR7, 0x40004040 ;  /* 0x4000404000077882 */ /* 0x000fe20000000000 */
[----:B------:R-:W-:Y:S02]  /*39e0*/  UMOV UR35, 0x40004040 ;  /* 0x4000404000237882 */ /* 0x000fe40000000000 */
[----:B------:R-:W-:Y:S01]  /*39f0*/  @UP0 ULEA UR4, UR39, UR41, 0x3 ;  /* 0x0000002927040291 */ /* 0x000fe2000f8e18ff */
[----:B------:R-:W-:Y:S01]  /*3a00*/  LOP3.LUT R8, R8, UR6, RZ, 0x3c, !PT ;  /* 0x0000000608087c12 */ /* 0x000fe2000f8e3cff */
[----:B------:R-:W-:Y:S01]  /*3a10*/  ULEA UR6, UR5, UR44, 0xb ;  /* 0x0000002c05067291 */ /* 0x000fe2000f8e58ff */
[----:B------:R-:W-:Y:S02]  /*3a20*/  UMOV UR33, 0x40004040 ;  /* 0x4000404000217882 */ /* 0x000fe40000000000 */
[----:B-1----:R-:W-:Y:S01]  /*3a30*/  @P0 SHF.L.U32 R0, R8, 0x1f, RZ ;  /* 0x0000001f08000819 */ /* 0x002fe200000006ff */
[----:B------:R-:W-:Y:S02]  /*3a40*/  UIADD3 UR34, UPT, UPT, UR6, 0x2, URZ ;  /* 0x0000000206227890 */ /* 0x000fe4000fffe0ff */
[----:B------:R-:W-:Y:S01]  /*3a50*/  UIADD3 UR30, UPT, UPT, UR6, 0x4, URZ ;  /* 0x00000004061e7890 */ /* 0x000fe2000fffe0ff */
[----:B------:R2:W3:Y:S01]  /*3a60*/  @P0 SYNCS.PHASECHK.TRANS64.TRYWAIT P2, [UR4], R0 ;  /* 0x00000000ff0005a7 */ /* 0x0004e20008041104 */
[----:B------:R-:W-:Y:S02]  /*3a70*/  ULEA UR4, UR5, UR43, 0xa ;  /* 0x0000002b05047291 */ /* 0x000fe4000f8e50ff */
[----:B------:R-:W-:Y:S02]  /*3a80*/  UIADD3 UR26, UPT, UPT, UR6, 0x6, URZ ;  /* 0x00000006061a7890 */ /* 0x000fe4000fffe0ff */
        /* <DEDUP_REMOVED lines=10> */
[----:B------:R-:W-:Y:S01]  /*3b30*/  UIADD3 UR8, UPT, UPT, UR4, 0x206, URZ ;  /* 0x0000020604087890 */ /* 0x000fe2000fffe0ff */
[----:B------:R-:W-:Y:S01]  /*3b40*/  UMOV UR5, 0x40004040 ;  /* 0x4000404000057882 */ /* 0x000fe20000000000 */
[----:B------:R-:W-:Y:S01]  /*3b50*/  UMOV UR31, 0x40004040 ;  /* 0x40004040001f7882 */ /* 0x000fe20000000000 */
[----:B------:R1:W-:Y:S01]  /*3b60*/  UTCHMMA gdesc[UR4], gdesc[UR6], tmem[UR36], tmem[UR62], idesc[UR63], UP2 ;  /* 0x00ff3e06040075ea */ /* 0x0003e20009000024 */
[----:B------:R-:W-:Y:S01]  /*3b70*/  UPLOP3.LUT UP2, UPT, UPT, UPT, UPT, 0x80, 0x8 ;  /* 0x000000000008789c */ /* 0x000fe20003f4f070 */
[----:B------:R2:W-:Y:S01]  /*3b80*/  UTCHMMA gdesc[UR32], gdesc[UR34], tmem[UR36], tmem[UR60], idesc[UR61], UPT ;  /* 0x00ff3c22200075ea */ /* 0x0005e2000b800024 */
[----:B------:R-:W-:Y:S01]  /*3b90*/  UMOV UR29, 0x40004040 ;  /* 0x40004040001d7882 */ /* 0x000fe20000000000 */
[----:B------:R-:W-:Y:S01]  /*3ba0*/  UMOV UR27, 0x40004040 ;  /* 0x40004040001b7882 */ /* 0x000fe20000000000 */
        /* <DEDUP_REMOVED lines=12> */
[----:B------:R-:W-:Y:S01]  /*3c70*/  UMOV UR9, 0x40004040 ;  /* 0x4000404000097882 */ /* 0x000fe20000000000 */
[----:B------:R2:W-:Y:S01]  /*3c80*/  UTCHMMA gdesc[UR12], gdesc[UR14], tmem[UR36], tmem[UR50], idesc[UR51], UPT ;  /* 0x00ff320e0c0075ea */ /* 0x0005e2000b800024 */
[----:B------:R2:W-:Y:S01]  /*3c90*/  UTCHMMA gdesc[UR8], gdesc[UR10], tmem[UR36], tmem[UR48], idesc[UR49], UPT ;  /* 0x00ff300a080075ea */ /* 0x0005e2000b800024 */
[----:B------:R2:W-:Y:S01]  /*3ca0*/  UTCBAR.MULTICAST [UR40], URZ, UR42 ;  /* 0x000000ff280073e9 */ /* 0x0005e2000800082a */
[----:B-1----:R-:W-:Y:S01]  /*3cb0*/  UMOV UR5, UR39 ;  /* 0x0000002700057c82 */ /* 0x002fe20008000000 */
[----:B------:R-:W-:Y:S05]  /*3cc0*/  BRA.U UP3, `(.L_x_65) ;  /* 0xfffffffd03007547 */ /* 0x000fea000b83ffff */
.L_x_62:
[----:B------:R-:W-:Y:S01]  /*3cd0*/  UIADD3 UR4, UPT, UPT, UR45, 0x1, URZ ;  /* 0x000000012d047890 */ /* 0x000fe2000fffe0ff */
[C---:B------:R-:W-:Y:S01]  /*3ce0*/  ISETP.NE.AND P0, PT, R10.reuse, 0x2, PT ;  /* 0x000000020a00780c */ /* 0x040fe20003f05270 */
[----:B------:R-:W-:Y:S02]  /*3cf0*/  UIADD3 UR5, UPT, UPT, UR46, 0xb0, URZ ;  /* 0x000000b02e057890 */ /* 0x000fe4000fffe0ff */
[----:B------:R-:W-:Y:S01]  /*3d00*/  UISETP.NE.AND UP0, UPT, UR4, 0x4, UPT ;  /* 0x000000040400788c */ /* 0x000fe2000bf05270 */
[----:B-12---:R-:W-:Y:S02]  /*3d10*/  SEL R0, RZ, 0x1, P0 ;  /* 0x00000001ff007807 */ /* 0x006fe40000000000 */
[----:B------:R-:W-:Y:S01]  /*3d20*/  SEL R10, R10, RZ, P0 ;  /* 0x000000ff0a0a7207 */ /* 0x000fe20000000000 */
[----:B------:R-:W-:Y:S01]  /*3d30*/  USEL UR6, URZ, 0x1, UP0 ;  /* 0x00000001ff067887 */ /* 0x000fe20008000000 */
[----:B------:R-:W-:Y:S01]  /*3d40*/  LOP3.LUT R9, R9, R0, RZ, 0x3c, !PT ;  /* 0x0000000009097212 */ /* 0x000fe200078e3cff */
[----:B------:R-:W-:Y:S01]  /*3d50*/  USEL UR45, UR4, URZ, UP0 ;  /* 0x000000ff042d7287 */ /* 0x000fe20008000000 */
[----:B------:R1:W-:Y:S03]  /*3d60*/  UTCBAR [UR5], URZ ;  /* 0x000000ff050073e9 */ /* 0x0003e600080000ff */
[----:B------:R-:W-:Y:S01]  /*3d70*/  LOP3.LUT R11, R11, UR6, RZ, 0x3c, !PT ;  /* 0x000000060b0b7c12 */ /* 0x000fe2000f8e3cff */
[----:B------:R-:W-:Y:S07]  /*3d80*/  @P1 BRA `(.L_x_66) ;  /* 0xfffffff800381947 */ /* 0x000fee000383ffff */
[----:B------:R-:W2:Y:S01]  /*3d90*/  S2UR UR8, SR_CgaCtaId ;  /* 0x00000000000879c3 */ /* 0x000ea20000008800 */
[----:B------:R-:W-:Y:S01]  /*3da0*/  ELECT P0, URZ, PT ;  /* 0x0000000000ff782f */ /* 0x000fe20003800000 */
[----:B------:R-:W-:Y:S01]  /*3db0*/  IMAD.MOV.U32 R0, RZ, RZ, 0x1 ;  /* 0x00000001ff007424 */ /* 0x000fe200078e00ff */
[----:B------:R-:W-:Y:S01]  /*3dc0*/  UIADD3 UR41, UPT, UPT, UR41, 0xd0, URZ ;  /* 0x000000d029297890 */ /* 0x000fe2000fffe0ff */
[----:B------:R-:W-:Y:S01]  /*3dd0*/  SHF.L.U32 R2, R11, 0x1f, RZ ;  /* 0x0000001f0b027819 */ /* 0x000fe200000006ff */
[----:B------:R-:W-:-:S03]  /*3de0*/  UMOV UR4, 0x40 ;  /* 0x0000004000047882 */ /* 0x000fc60000000000 */
[----:B------:R-:W-:Y:S01]  /*3df0*/  UVIRTCOUNT.DEALLOC.SMPOOL 0x80 ;  /* 0x000000800000784c */ /* 0x000fe20000000000 */
[----:B--2---:R-:W-:Y:S02]  /*3e00*/  ULEA UR8, UR8, UR4, 0x18 ;  /* 0x0000000408087291 */ /* 0x004fe4000f8ec0ff */
[----:B------:R-:W-:-:S07]  /*3e10*/  ULEA UR4, UR45, UR41, 0x3 ;  /* 0x000000292d047291 */ /* 0x000fce000f8e18ff */
[----:B------:R2:W-:Y:S02]  /*3e20*/  @P0 STS.U8 [UR8+0x1c], R0 ;  /* 0x00001c00ff000988 */ /* 0x0005e40008000008 */
[----:B------:R-:W4:Y:S02]  /*3e30*/  SYNCS.PHASECHK.TRANS64.TRYWAIT P0, [UR4], R2 ;  /* 0x00000002ff0075a7 */ /* 0x000f240008001104 */
[----:B--2-4-:R-:W-:Y:S05]  /*3e40*/  @!P0 BRA `(.L_x_67) ;  /* 0x0000005400588947 */ /* 0x014fea0003800000 */
.L_x_158:
[----:B------:R-:W-:-:S04]  /*3e50*/  UIADD3 UR4, UPT, UPT, UR45, 0x1, URZ ;  /* 0x000000012d047890 */ /* 0x000fc8000fffe0ff */
[----:B------:R-:W-:-:S04]  /*3e60*/  UISETP.NE.AND UP0, UPT, UR4, 0x4, UPT ;  /* 0x000000040400788c */ /* 0x000fc8000bf05270 */
[----:B------:R-:W-:Y:S02]  /*3e70*/  USEL UR6, URZ, 0x1, UP0 ;  /* 0x00000001ff067887 */ /* 0x000fe40008000000 */
[----:B------:R-:W-:-:S04]  /*3e80*/  USEL UR4, UR4, URZ, UP0 ;  /* 0x000000ff04047287 */ /* 0x000fc80008000000 */
[----:B-1----:R-:W-:Y:S01]  /*3e90*/  ULEA UR5, UR4, UR41, 0x3 ;  /* 0x0000002904057291 */ /* 0x002fe2000f8e18ff */
[----:B--2---:R-:W-:-:S04]  /*3ea0*/  LOP3.LUT R2, R11, UR6, RZ, 0x3c, !PT ;  /* 0x000000060b027c12 */ /* 0x004fc8000f8e3cff */
[----:B------:R-:W-:-:S04]  /*3eb0*/  SHF.L.U32 R3, R2, 0x1f, RZ ;  /* 0x0000001f02037819 */ /* 0x000fc800000006ff */
[----:B------:R-:W1:Y:S02]  /*3ec0*/  SYNCS.PHASECHK.TRANS64.TRYWAIT P0, [UR5], R3 ;  /* 0x00000003ff0075a7 */ /* 0x000e640008001105 */
[----:B-1----:R-:W-:Y:S05]  /*3ed0*/  @!P0 BRA `(.L_x_68) ;  /* 0x00000054004c8947 */ /* 0x002fea0003800000 */
.L_x_160:
        /* <DEDUP_REMOVED lines=9> */
.L_x_162:
[----:B------:R-:W-:-:S04]  /*3f70*/  UIADD3 UR4, UPT, UPT, UR4, 0x1, URZ ;  /* 0x0000000104047890 */ /* 0x000fc8000fffe0ff */
[----:B------:R-:W-:-:S04]  /*3f80*/  UISETP.NE.AND UP0, UPT, UR4, 0x4, UPT ;  /* 0x000000040400788c */ /* 0x000fc8000bf05270 */
[----:B------:R-:W-:Y:S02]  /*3f90*/  USEL UR5, URZ, 0x1, UP0 ;  /* 0x00000001ff057887 */ /* 0x000fe40008000000 */
[----:B------:R-:W-:-:S04]  /*3fa0*/  USEL UR4, UR4, URZ, UP0 ;  /* 0x000000ff04047287 */ /* 0x000fc80008000000 */
[----:B------:R-:W-:Y:S01]  /*3fb0*/  ULEA UR4, UR4, UR41, 0x3 ;  /* 0x0000002904047291 */ /* 0x000fe2000f8e18ff */
[----:B------:R-:W-:-:S04]  /*3fc0*/  LOP3.LUT R2, R2, UR5, RZ, 0x3c, !PT ;  /* 0x0000000502027c12 */ /* 0x000fc8000f8e3cff */
[----:B------:R-:W-:-:S04]  /*3fd0*/  SHF.L.U32 R2, R2, 0x1f, RZ ;  /* 0x0000001f02027819 */ /* 0x000fc800000006ff */
[----:B------:R-:W2:Y:S02]  /*3fe0*/  SYNCS.PHASECHK.TRANS64.TRYWAIT P0, [UR4], R2 ;  /* 0x00000002ff0075a7 */ /* 0x000ea40008001104 */
[----:B--2---:R-:W-:Y:S05]  /*3ff0*/  @!P0 BRA `(.L_x_70) ;  /* 0x0000005400348947 */ /* 0x004fea0003800000 */
.L_x_164:
[----:B------:R-:W-:Y:S01]  /*4000*/  NOP ;  /* 0x0000000000007918 */ /* 0x000fe20000000000 */
[----:B-1----:R-:W1:Y:S01]  /*4010*/  LDS R0, [UR8+0x14] ;  /* 0x00001408ff007984 */ /* 0x002e620008000800 */
[----:B------:R-:W-:Y:S01]  /*4020*/  ULOP3.LUT UR4, UR65, 0xffff, URZ, 0xc0, !UPT ;  /* 0x0000ffff41047892 */ /* 0x000fe2000f8ec0ff */
[----:B------:R-:W-:Y:S01]  /*4030*/  UMOV UR5, 0xffff ;  /* 0x0000ffff00057882 */ /* 0x000fe20000000000 */
[----:B------:R-:W-:Y:S02]  /*4040*/  UMOV UR6, 0x1 ;  /* 0x0000000100067882 */ /* 0x000fe40000000000 */
[----:B------:R-:W-:-:S04]  /*4050*/  USHF.R.U32.HI UR4, URZ, 0x5, UR4 ;  /* 0x00000005ff047899 */ /* 0x000fc80008011604 */
[----:B------:R-:W-:Y:S02]  /*4060*/  USHF.L.U32 UR5, UR5, UR4, URZ ;  /* 0x0000000405057299 */ /* 0x000fe400080006ff */
[----:B------:R-:W-:-:S04]  /*4070*/  USHF.L.U32 UR4, UR6, UR4, URZ ;  /* 0x0000000406047299 */ /* 0x000fc800080006ff */
[----:B-1----:R-:W-:-:S04]  /*4080*/  LOP3.LUT R0, R0, UR5, RZ, 0xc0, !PT ;  /* 0x0000000500007c12 */ /* 0x002fc8000f8ec0ff */
[----:B------:R-:W-:-:S13]  /*4090*/  ISETP.NE.AND P0, PT, R0, UR5, PT ;  /* 0x0000000500007c0c */ /* 0x000fda000bf05270 */
[----:B------:R-:W-:Y:S05]  /*40a0*/  @P0 BRA `(.L_x_71) ;  /* 0x0000000000580947 */ /* 0x000fea0003800000 */
[----:B------:R-:W1:Y:S02]  /*40b0*/  LDS R0, [UR8+0x18] ;  /* 0x00001808ff007984 */ /* 0x000e640008000800 */
[----:B-1----:R-:W-:-:S04]  /*40c0*/  LOP3.LUT R0, R0, UR4, RZ, 0xc0, !PT ;  /* 0x0000000400007c12 */ /* 0x002fc8000f8ec0ff */
[----:B------:R-:W-:-:S13]  /*40d0*/  ISETP.NE.AND P0, PT, R0, UR4, PT ;  /* 0x0000000400007c0c */ /* 0x000fda000bf05270 */
[----:B------:R-:W-:Y:S05]  /*40e0*/  @P0 BRA `(.L_x_72) ;  /* 0x00000000003c0947 */ /* 0x000fea0003800000 */
[----:B------:R-:W1:Y:S01]  /*40f0*/  S2R R2, SR_LANEID ;  /* 0x0000000000027919 */ /* 0x000e620000000000 */
[----:B------:R-:W-:-:S06]  /*4100*/  ULOP3.LUT UR5, URZ, UR5, URZ, 0x33, !UPT ;  /* 0x00000005ff057292 */ /* 0x000fcc000f8e33ff */
[----:B------:R-:W-:-:S04]  /*4110*/  IMAD.U32 R0, RZ, RZ, UR5 ;  /* 0x00000005ff007e24 */ /* 0x000fc8000f8e00ff */
[----:B------:R2:W4:Y:S02]  /*4120*/  REDUX UR7, R0 ;  /* 0x00000000000773c4 */ /* 0x0005240000000000 */
[----:B------:R1:W-:Y:S01]  /*4130*/  UTCATOMSWS.AND URZ, UR5 ;  /* 0x0000000500ff79e3 */ /* 0x0003e20008000000 */
[----:B--2---:R-:W-:Y:S01]  /*4140*/  LOP3.LUT R0, RZ, UR4, RZ, 0x33, !PT ;  /* 0x00000004ff007c12 */ /* 0x004fe2000f8e33ff */
[----:B------:R-:W-:Y:S02]  /*4150*/  VOTEU.ANY UR4, UPT, PT ;  /* 0x0000000000047886 */ /* 0x000fe400038e0100 */
[----:B------:R-:W-:Y:S02]  /*4160*/  UFLO.U32 UR4, UR4 ;  /* 0x00000004000472bd */ /* 0x000fe400080e0000 */
[----:B------:R-:W2:Y:S04]  /*4170*/  REDUX UR6, R0 ;  /* 0x00000000000673c4 */ /* 0x000ea80000000000 */
[----:B-1----:R-:W-:-:S02]  /*4180*/  ISETP.EQ.U32.AND P0, PT, R2, UR4, PT ;  /* 0x0000000402007c0c */ /* 0x002fc4000bf02070 */
[----:B----4-:R-:W-:-:S11]  /*4190*/  MOV R2, UR7 ;  /* 0x0000000700027c02 */ /* 0x010fd60008000f00 */
[----:B------:R1:W-:Y:S01]  /*41a0*/  @P0 ATOMS.AND RZ, [UR8+0x14], R2 ;  /* 0x00001402ffff098c */ /* 0x0003e2000a800008 */
[----:B--2---:R-:W-:-:S05]  /*41b0*/  IMAD.U32 R0, RZ, RZ, UR6 ;  /* 0x00000006ff007e24 */ /* 0x004fca000f8e00ff */
[----:B------:R1:W-:Y:S01]  /*41c0*/  @P0 ATOMS.AND RZ, [UR8+0x18], R0 ;  /* 0x00001800ffff098c */ /* 0x0003e2000a800008 */
[----:B------:R-:W-:Y:S05]  /*41d0*/  BRA `(.L_x_73) ;  /* 0x0000000000147947 */ /* 0x000fea0003800000 */
.L_x_72:
[----:B------:R-:W-:Y:S02]  /*41e0*/  MOV R2, 0x4200 ;  /* 0x0000420000027802 */ /* 0x000fe40000000f00 */
[----:B---3-5:R-:W-:Y:S05]  /*41f0*/  CALL.REL.NOINC `($__internal_0_$__cuda_sm10x_tcgen05_guardrail_trap_col_being_dealloced_not_returned_by_alloc) ;  /* 0x00000058001c7944 */ /* 0x028fea0003c00000 */
[----:B------:R-:W-:Y:S05]  /*4200*/  BRA `(.L_x_73) ;  /* 0x0000000000087947 */ /* 0x000fea0003800000 */
.L_x_71:
[----:B------:R-:W-:Y:S02]  /*4210*/  MOV R2, 0x4230 ;  /* 0x0000423000027802 */ /* 0x000fe40000000f00 */
[----:B---3-5:R-:W-:Y:S05]  /*4220*/  CALL.REL.NOINC `($__internal_2_$__cuda_sm10x_tcgen05_guardrail_trap_unallocated_columns_being_dealloced) ;  /* 0x0000005800287944 */ /* 0x028fea0003c00000 */
.L_x_73:
[----:B------:R-:W-:Y:S01]  /*4230*/  NOP ;  /* 0x0000000000007918 */ /* 0x000fe20000000000 */
[----:B------:R-:W-:Y:S05]  /*4240*/  EXIT ;  /* 0x000000000000794d */ /* 0x000fea0003800000 */
.L_x_55:
[----:B------:R-:W-:-:S09]  /*4250*/  UISETP.NE.OR UP0, UPT, UR18, 0x3, !UP3 ;  /* 0x000000031200788c */ /* 0x000fd2000df05670 */
[----:B------:R-:W-:Y:S05]  /*4260*/  BRA.U UP0, `(.L_x_74) ;  /* 0x0000001100807547 */ /* 0x000fea000b800000 */
[----:B------:R-:W2:Y:S01]  /*4270*/  LDCU.64 UR4, c[0x0][0x888] ;  /* 0x00011100ff0477ac */ /* 0x000ea20008000a00 */
[----:B------:R-:W3:Y:S01]  /*4280*/  LDC.64 R12, c[0x0][0x348] ;  /* 0x0000d200ff0c7b82 */ /* 0x000ee20000000a00 */
[----:B------:R-:W-:Y:S02]  /*4290*/  HFMA2 R9, -RZ, RZ, 0, 0 ;  /* 0x00000000ff097431 */ /* 0x000fe400000001ff */
[----:B------:R-:W-:Y:S01]  /*42a0*/  IMAD.MOV.U32 R11, RZ, RZ, 0x1 ;  /* 0x00000001ff0b7424 */ /* 0x000fe200078e00ff */
[----:B------:R-:W4:Y:S01]  /*42b0*/  LDCU UR38, c[0x0][0x370] ;  /* 0x00006e00ff2677ac */ /* 0x000f220008000800 */
[----:B------:R-:W-:Y:S01]  /*42c0*/  IMAD.MOV.U32 R10, RZ, RZ, RZ ;  /* 0x000000ffff0a7224 */ /* 0x000fe200078e00ff */
[----:B------:R-:W-:Y:S01]  /*42d0*/  MOV R3, 0x2000 ;  /* 0x0000200000037802 */ /* 0x000fe20000000f00 */
[----:B------:R-:W4:Y:S01]  /*42e0*/  LDCU.128 UR48, c[0x0][0xb10] ;  /* 0x00016200ff3077ac */ /* 0x000f220008000c00 */
[----:B------:R-:W1:Y:S01]  /*42f0*/  LDCU UR37, c[0x0][0x374] ;  /* 0x00006e80ff2577ac */ /* 0x000e620008000800 */
[----:B------:R-:W1:Y:S01]  /*4300*/  LDCU.64 UR30, c[0x0][0x890] ;  /* 0x00011200ff1e77ac */ /* 0x000e620008000a00 */
[----:B------:R-:W1:Y:S01]  /*4310*/  LDCU UR15, c[0x0][0xb0c] ;  /* 0x00016180ff0f77ac */ /* 0x000e620008000800 */
[----:B--2---:R-:W-:Y:S01]  /*4320*/  UISETP.NE.U32.AND UP0, UPT, UR4, URZ, UPT ;  /* 0x000000ff0400728c */ /* 0x004fe2000bf05070 */
[----:B------:R-:W2:Y:S01]  /*4330*/  LDCU UR44, c[0x0][0xb20] ;  /* 0x00016400ff2c77ac */ /* 0x000ea20008000800 */
[----:B------:R-:W2:Y:S01]  /*4340*/  LDCU UR4, c[0x0][0xb30] ;  /* 0x00016600ff0477ac */ /* 0x000ea20008000800 */
[----:B------:R-:W-:Y:S01]  /*4350*/  UMOV UR21, 0x400 ;  /* 0x0000040000157882 */ /* 0x000fe20000000000 */
[----:B----4-:R-:W-:-:S02]  /*4360*/  UIMAD.WIDE.U32 UR6, UR38, UR48, URZ ;  /* 0x00000030260672a5 */ /* 0x010fc4000f8e00ff */
[----:B-1----:R-:W-:Y:S02]  /*4370*/  UIMAD.WIDE.U32 UR8, UR37, UR51, URZ ;  /* 0x00000033250872a5 */ /* 0x002fe4000f8e00ff */
[----:B------:R-:W-:Y:S02]  /*4380*/  ULEA UR21, UR47, UR21, 0x18 ;  /* 0x000000152f157291 */ /* 0x000fe4000f8ec0ff */
[----:B------:R-:W-:Y:S02]  /*4390*/  USEL UR39, URZ, 0x1, UP6 ;  /* 0x00000001ff277887 */ /* 0x000fe4000b000000 */
[----:B------:R-:W-:Y:S02]  /*43a0*/  UISETP.NE.U32.AND UP6, UPT, UR30, URZ, UPT ;  /* 0x000000ff1e00728c */ /* 0x000fe4000bfc5070 */
[----:B------:R-:W-:Y:S02]  /*43b0*/  UIADD3 UR40, UPT, UPT, UR21, 0x58, URZ ;  /* 0x0000005815287890 */ /* 0x000fe4000fffe0ff */
[----:B------:R-:W-:-:S02]  /*43c0*/  UISETP.NE.AND.EX UP5, UPT, UR5, URZ, UPT, UP0 ;  /* 0x000000ff0500728c */ /* 0x000fc4000bfa5300 */
[----:B------:R-:W-:Y:S01]  /*43d0*/  UISETP.NE.AND UP0, UPT, UR42, 0x1, UPT ;  /* 0x000000012a00788c */ /* 0x000fe2000bf05270 */
[----:B------:R-:W-:Y:S01]  /*43e0*/  UMOV UR6, UR7 ;  /* 0x0000000700067c82 */ /* 0x000fe20008000000 */
[----:B------:R-:W-:Y:S01]  /*43f0*/  UMOV UR41, UR9 ;  /* 0x0000000900297c82 */ /* 0x000fe20008000000 */
[----:B------:R-:W-:Y:S02]  /*4400*/  UISETP.NE.AND UP0, UPT, UR15, 0x1, UPT ;  /* 0x000000010f00788c */ /* 0x000fe4000bf05270 */
[----:B------:R-:W-:Y:S02]  /*4410*/  UPLOP3.LUT UP4, UPT, UPT, UPT, UPT, 0x40, 0x4 ;  /* 0x000000000004789c */ /* 0x000fe40003f8e870 */
[----:B------:R-:W-:Y:S01]  /*4420*/  UISETP.GE.AND UP2, UPT, UR42, 0x1, UPT ;  /* 0x000000012a00788c */ /* 0x000fe2000bf46270 */
[----:B------:R-:W1:Y:S01]  /*4430*/  LDCU.64 UR22, c[0x0][0xb28] ;  /* 0x00016500ff1677ac */ /* 0x000e620008000a00 */
[----:B------:R-:W-:Y:S02]  /*4440*/  UISETP.NE.AND.EX UP6, UPT, UR31, URZ, UPT, UP6 ;  /* 0x000000ff1f00728c */ /* 0x000fe4000bfc5360 */
[----:B------:R-:W-:-:S02]  /*4450*/  UIADD3 UR33, UPT, UPT, UR21, 0x40, URZ ;  /* 0x0000004015217890 */ /* 0x000fc4000fffe0ff */
[----:B------:R-:W-:Y:S02]  /*4460*/  UIADD3 UR25, UPT, UPT, UR21, 0x48, URZ ;  /* 0x0000004815197890 */ /* 0x000fe4000fffe0ff */
[----:B------:R-:W-:Y:S02]  /*4470*/  UIADD3 UR17, UPT, UPT, UR21, 0x50, URZ ;  /* 0x0000005015117890 */ /* 0x000fe4000fffe0ff */
[----:B------:R-:W-:Y:S02]  /*4480*/  UPRMT UR40, UR47, 0x654, UR40 ;  /* 0x000006542f287896 */ /* 0x000fe40008000028 */
[----:B------:R-:W-:Y:S02]  /*4490*/  USHF.R.U32.HI UR43, URZ, UR49, UR6 ;  /* 0x00000031ff2b7299 */ /* 0x000fe40008011606 */
[----:B--2---:R-:W-:Y:S02]  /*44a0*/  USHF.R.U32.HI UR41, URZ, UR44, UR41 ;  /* 0x0000002cff297299 */ /* 0x004fe40008011629 */
[----:B------:R-:W-:-:S02]  /*44b0*/  UISETP.NE.AND UP0, UPT, UR50, 0x1, UPT ;  /* 0x000000013200788c */ /* 0x000fc4000bf05270 */
[----:B---3--:R-:W-:-:S11]  /*44c0*/  UISETP.NE.AND UP3, UPT, UR4, 0x1, UPT ;  /* 0x000000010400788c */ /* 0x008fd6000bf65270 */
.L_x_85:
[C---:B------:R-:W-:Y:S02]  /*44d0*/  LEA R8, R10.reuse, UR21, 0x3 ;  /* 0x000000150a087c11 */ /* 0x040fe4000f8e18ff */
[----:B------:R-:W-:Y:S02]  /*44e0*/  SHF.L.U32 R0, R9, 0x1f, RZ ;  /* 0x0000001f09007819 */ /* 0x000fe400000006ff */
[----:B------:R-:W-:Y:S02]  /*44f0*/  LEA R4, R10, UR21, 0x4 ;  /* 0x000000150a047c11 */ /* 0x000fe4000f8e20ff */
[----:B--2---:R-:W2:Y:S02]  /*4500*/  SYNCS.PHASECHK.TRANS64.TRYWAIT P0, [R8+URZ+0x90], R0 ;  /* 0x00009000080075a7 */ /* 0x004ea400080011ff */
[----:B--2---:R-:W-:Y:S05]  /*4510*/  @!P0 BRA `(.L_x_75) ;  /* 0x0000005000048947 */ /* 0x004fea0003800000 */
.L_x_165:
[----:B------:R-:W3:Y:S01]  /*4520*/  LDS.128 R4, [R4+0x120] ;  /* 0x0001200004047984 */ /* 0x000ee20000000c00 */
[----:B------:R-:W-:Y:S01]  /*4530*/  UISETP.GE.AND UP0, UPT, UR42, 0x1, UPT ;  /* 0x000000012a00788c */ /* 0x000fe2000bf06270 */
[----:B------:R-:W-:Y:S01]  /*4540*/  @!PT LDS RZ, [RZ] ;  /* 0x00000000fffff984 */ /* 0x000fe20000000800 */
[----:B------:R-:W-:Y:S01]  /*4550*/  @!PT LDS RZ, [RZ] ;  /* 0x00000000fffff984 */ /* 0x000fe20000000800 */
[----:B------:R-:W-:Y:S01]  /*4560*/  @!PT LDS RZ, [RZ] ;  /* 0x00000000fffff984 */ /* 0x000fe20000000800 */
[----:B------:R-:W-:Y:S01]  /*4570*/  @!PT LDS RZ, [RZ] ;  /* 0x00000000fffff984 */ /* 0x000fe20000000800 */
[----:B------:R4:W-:Y:S06]  /*4580*/  MEMBAR.ALL.CTA ;  /* 0x0000000000007992 */ /* 0x0009ec0000008000 */
[----:B----4-:R-:W4:Y:S01]  /*4590*/  FENCE.VIEW.ASYNC.S ;  /* 0x00000000000073c6 */ /* 0x010f220000000000 */
[----:B---3--:R-:W-:Y:S11]  /*45a0*/  LOP3.LUT P0, RZ, R6, 0x1, RZ, 0xc0, !PT ;  /* 0x0000000106ff7812 */ /* 0x008ff6000780c0ff */
[----:B------:R-:W-:Y:S02]  /*45b0*/  @!UPT UIADD3 URZ, UPT, UPT, URZ, URZ, URZ ;  /* 0x000000fffffff290 */ /* 0x000fe4000fffe0ff */
[----:B----4-:R-:W-:Y:S01]  /*45c0*/  VOTEU.ANY UP2, P0 ;  /* 0x0000000000ff7886 */ /* 0x010fe20000040100 */
[----:B------:R-:W-:Y:S11]  /*45d0*/  PLOP3.LUT P0, PT, PT, PT, UP2, 0x80, 0x8 ;  /* 0x000000000008781c */ /* 0x000ff60003f0f028 */
[----:B------:R-:W-:Y:S02]  /*45e0*/  @!UPT UIADD3 URZ, UPT, UPT, URZ, URZ, URZ ;  /* 0x000000fffffff290 */ /* 0x000fe4000fffe0ff */
[----:B--2---:R-:W-:Y:S02]  /*45f0*/  @P0 SHF.R.U32.HI R0, RZ, 0x10, R5 ;  /* 0x00000010ff000819 */ /* 0x004fe40000011605 */
[----:B------:R-:W-:Y:S02]  /*4600*/  @P0 MOV R2, R4 ;  /* 0x0000000400020202 */ /* 0x000fe40000000f00 */
[----:B------:R-:W-:Y:S01]  /*4610*/  @P0 R2UR UR4, R0 ;  /* 0x00000000000402ca */ /* 0x000fe200000e0000 */
[----:B------:R-:W-:Y:S01]  /*4620*/  VIADD R0, R8, 0xa0 ;  /* 0x000000a008007836 */ /* 0x000fe20000000000 */
[----:B------:R-:W-:Y:S02]  /*4630*/  @P0 LOP3.LUT R4, R5, 0xffff, RZ, 0xc0, !PT ;  /* 0x0000ffff05040812 */ /* 0x000fe400078ec0ff */
[----:B------:R-:W-:Y:S02]  /*4640*/  @P0 R2UR UR6, R2 ;  /* 0x00000000020602ca */ /* 0x000fe400000e0000 */
[----:B------:R-:W-:Y:S02]  /*4650*/  PRMT R0, RZ, 0x654, R0 ;  /* 0x00000654ff007816 */ /* 0x000fe40000000000 */
[----:B------:R-:W-:Y:S02]  /*4660*/  @P0 R2UR UR5, R4 ;  /* 0x00000000040502ca */ /* 0x000fe400000e0000 */
[----:B------:R2:W-:Y:S03]  /*4670*/  SYNCS.ARRIVE.TRANS64.RED.A1T0 RZ, [R0+URZ], RZ ;  /* 0x000000ff00ff79a7 */ /* 0x0005e600081004ff */
[----:B------:R-:W-:Y:S04]  /*4680*/  @UP2 UMOV UR29, UR4 ;  /* 0x00000004001d2c82 */ /* 0x000fe80008000000 */
[----:B------:R-:W-:Y:S04]  /*4690*/  @UP2 UMOV UR14, UR6 ;  /* 0x00000006000e2c82 */ /* 0x000fe80008000000 */
[----:B------:R-:W-:Y:S01]  /*46a0*/  @UP2 UMOV UR13, UR5 ;  /* 0x00000005000d2c82 */ /* 0x000fe20008000000 */
[----:B------:R-:W-:Y:S05]  /*46b0*/  BRA.U !UP0, `(.L_x_76) ;  /* 0x0000000108c07547 */ /* 0x000fea000b800000 */
[----:B------:R-:W-:Y:S02]  /*46c0*/  UIMAD.WIDE.U32 UR18, UR13, UR51, URZ ;  /* 0x000000330d1272a5 */ /* 0x000fe4000f8e00ff */
[----:B------:R-:W-:Y:S02]  /*46d0*/  UP2UR UR16, UPR, URZ, 0x4 ;  /* 0x00000004ff107883 */ /* 0x000fe40008000000 */
[----:B------:R-:W-:Y:S02]  /*46e0*/  UISETP.NE.AND UP2, UPT, UR50, 0x1, UPT ;  /* 0x000000013200788c */ /* 0x000fe4000bf45270 */
[----:B------:R-:W-:Y:S02]  /*46f0*/  UIMAD.WIDE.U32 UR26, UR14, UR48, URZ ;  /* 0x000000300e1a72a5 */ /* 0x000fe4000f8e00ff */
[----:B------:R-:W-:Y:S02]  /*4700*/  USEL UR4, UR37, UR41, !UP2 ;  /* 0x0000002925047287 */ /* 0x000fe4000d000000 */
[----:B------:R-:W-:Y:S02]  /*4710*/  UISETP.NE.AND UP0, UPT, UR15, 0x1, UPT ;  /* 0x000000010f00788c */ /* 0x000fe4000bf05270 */
[----:B------:R-:W-:Y:S02]  /*4720*/  UP2UR UR20, UPR, URZ, 0x2 ;  /* 0x00000002ff147883 */ /* 0x000fe40008000000 */
[----:B------:R-:W-:Y:S02]  /*4730*/  UISETP.NE.AND UP1, UPT, UR42, 0x1, UPT ;  /* 0x000000012a00788c */ /* 0x000fe4000bf25270 */
[----:B-1----:R-:W-:Y:S02]  /*4740*/  UIMAD.WIDE.U32 UR8, UR4, UR22, URZ ;  /* 0x00000016040872a5 */ /* 0x002fe4000f8e00ff */
[----:B------:R-:W-:Y:S01]  /*4750*/  USEL UR7, UR38, UR43, !UP0 ;  /* 0x0000002b26077287 */ /* 0x000fe2000c000000 */
[----:B------:R-:W-:Y:S02]  /*4760*/  UMOV UR5, UR19 ;  /* 0x0000001300057c82 */ /* 0x000fe40008000000 */
[----:B------:R-:W-:Y:S02]  /*4770*/  USHF.R.U32.HI UR6, URZ, UR44, UR5 ;  /* 0x0000002cff067299 */ /* 0x000fe40008011605 */
[----:B------:R-:W-:Y:S02]  /*4780*/  UIMAD.WIDE.U32 UR10, UR7, UR22, URZ ;  /* 0x00000016070a72a5 */ /* 0x000fe4000f8e00ff */
[----:B------:R-:W-:Y:S02]  /*4790*/  USEL UR6, UR13, UR6, !UP2 ;  /* 0x000000060d067287 */ /* 0x000fe4000d000000 */
[----:B------:R-:W-:Y:S01]  /*47a0*/  UISETP.NE.AND UP2, UPT, UR16, URZ, UPT ;  /* 0x000000ff1000728c */ /* 0x000fe2000bf45270 */
[----:B------:R-:W-:Y:S02]  /*47b0*/  UMOV UR5, UR27 ;  /* 0x0000001b00057c82 */ /* 0x000fe40008000000 */
[----:B------:R-:W-:Y:S03]  /*47c0*/  USHF.R.U32.HI UR12, URZ, UR49, UR5 ;  /* 0x00000031ff0c7299 */ /* 0x000fe60008011605 */
[----:B------:R-:W-:Y:S02]  /*47d0*/  UMOV UR5, UR9 ;  /* 0x0000000900057c82 */ /* 0x000fe40008000000 */
[----:B------:R-:W-:Y:S03]  /*47e0*/  @UP1 USHF.R.U32.HI UR4, URZ, UR23, UR5 ;  /* 0x00000017ff041299 */ /* 0x000fe60008011605 */
[----:B------:R-:W-:Y:S01]  /*47f0*/  UMOV UR5, UR11 ;  /* 0x0000000b00057c82 */ /* 0x000fe20008000000 */
[----:B------:R-:W-:Y:S02]  /*4800*/  UIMAD UR4, UR42, UR4, URZ ;  /* 0x000000042a0472a4 */ /* 0x000fe4000f8e02ff */
[----:B------:R-:W-:Y:S02]  /*4810*/  @UP1 USHF.R.U32.HI UR7, URZ, UR23, UR5 ;  /* 0x00000017ff071299 */ /* 0x000fe40008011605 */
[----:B------:R-:W-:Y:S02]  /*4820*/  USEL UR5, UR14, UR12, !UP0 ;  /* 0x0000000c0e057287 */ /* 0x000fe4000c000000 */
[----:B------:R-:W-:Y:S02]  /*4830*/  UIMAD.WIDE.U32 UR10, UR6, UR22, URZ ;  /* 0x00000016060a72a5 */ /* 0x000fe4000f8e00ff */
[----:B------:R-:W-:Y:S02]  /*4840*/  UIMAD UR8, UR42, UR7, URZ ;  /* 0x000000072a0872a4 */ /* 0x000fe4000f8e02ff */
[----:B------:R-:W-:Y:S03]  /*4850*/  UISETP.GE.AND UP0, UPT, UR6, UR4, UPT ;  /* 0x000000040600728c */ /* 0x000fe6000bf06270 */
[----:B------:R-:W-:Y:S01]  /*4860*/  UMOV UR4, UR11 ;  /* 0x0000000b00047c82 */ /* 0x000fe20008000000 */
[----:B------:R-:W-:Y:S02]  /*4870*/  UISETP.GE.OR UP0, UPT, UR5, UR8, UP0 ;  /* 0x000000080500728c */ /* 0x000fe40008706670 */
[----:B------:R-:W-:Y:S02]  /*4880*/  USHF.R.U32.HI UR4, URZ, UR23, UR4 ;  /* 0x00000017ff047299 */ /* 0x000fe40008011604 */
[----:B------:R-:W-:Y:S02]  /*4890*/  UIMAD.WIDE.U32 UR8, UR5, UR22, URZ ;  /* 0x00000016050872a5 */ /* 0x000fe4000f8e00ff */
[----:B------:R-:W-:Y:S04]  /*48a0*/  USEL UR10, UR6, UR4, !UP1 ;  /* 0x00000004060a7287 */ /* 0x000fe8000c800000 */
[----:B------:R-:W-:Y:S01]  /*48b0*/  UIADD3 UR11, UPT, UPT, -UR10, URZ, URZ ;  /* 0x000000ff0a0b7290 */ /* 0x000fe2000fffe1ff */
[----:B------:R-:W-:Y:S02]  /*48c0*/  @!UP0 UMOV UR4, UR9 ;  /* 0x0000000900048c82 */ /* 0x000fe40008000000 */
[----:B------:R-:W-:Y:S02]  /*48d0*/  @!UP0 USHF.R.U32.HI UR4, URZ, UR23, UR4 ;  /* 0x00000017ff048299 */ /* 0x000fe40008011604 */
[----:B------:R-:W-:Y:S02]  /*48e0*/  UIMAD UR8, UR42, UR11, UR6 ;  /* 0x0000000b2a0872a4 */ /* 0x000fe4000f8e0206 */
[----:B------:R-:W-:Y:S02]  /*48f0*/  @!UP0 USEL UR4, UR5, UR4, !UP1 ;  /* 0x0000000405048287 */ /* 0x000fe4000c800000 */
[----:B------:R-:W-:Y:S02]  /*4900*/  UISETP.NE.AND UP1, UPT, UR20, URZ, UPT ;  /* 0x000000ff1400728c */ /* 0x000fe4000bf25270 */
[----:B------:R-:W-:Y:S02]  /*4910*/  @!UP0 UIMAD UR8, UR7, UR8, UR4 ;  /* 0x00000008070882a4 */ /* 0x000fe4000f8e0204 */
[----:B------:R-:W-:Y:S02]  /*4920*/  @!UP0 UIADD3 UR9, UPT, UPT, UR10, -UR4, URZ ;  /* 0x800000040a098290 */ /* 0x000fe4000fffe0ff */
[----:B------:R-:W-:Y:S02]  /*4930*/  UIADD3 UR4, UPT, UPT, -UR5, URZ, URZ ;  /* 0x000000ff05047290 */ /* 0x000fe4000fffe1ff */
[----:B------:R-:W-:Y:S02]  /*4940*/  UIADD3 UR7, UPT, UPT, -UR6, URZ, URZ ;  /* 0x000000ff06077290 */ /* 0x000fe4000fffe1ff */
[----:B------:R-:W-:Y:S02]  /*4950*/  @!UP0 UIMAD UR6, UR9, UR42, UR5 ;  /* 0x0000002a090682a4 */ /* 0x000fe4000f8e0205 */
[----:B------:R-:W-:Y:S02]  /*4960*/  UIMAD UR14, UR15, UR4, UR14 ;  /* 0x000000040f0e72a4 */ /* 0x000fe4000f8e020e */
[----:B------:R-:W-:Y:S01]  /*4970*/  UIMAD UR13, UR50, UR7, UR13 ;  /* 0x00000007320d72a4 */ /* 0x000fe2000f8e020d */
[----:B------:R-:W-:Y:S02]  /*4980*/  @!UP0 UMOV UR5, UR8 ;  /* 0x0000000800058c82 */ /* 0x000fe40008000000 */
[----:B------:R-:W-:Y:S02]  /*4990*/  UIMAD UR14, UR5, UR15, UR14 ;  /* 0x0000000f050e72a4 */ /* 0x000fe4000f8e020e */
[----:B------:R-:W-:Y:S11]  /*49a0*/  UIMAD UR13, UR6, UR50, UR13 ;  /* 0x00000032060d72a4 */ /* 0x000ff6000f8e020d */
[----:B------:R-:W-:Y:S01]  /*49b0*/  @!UPT UIADD3 URZ, UPT, UPT, URZ, URZ, URZ ;  /* 0x000000fffffff290 */ /* 0x000fe2000fffe0ff */
.L_x_76:
[----:B------:R-:W3:Y:S01]  /*49c0*/  @!UP3 LDCU.128 UR8, c[0x0][0xb10] ;  /* 0x00016200ff08b7ac */ /* 0x000ee20008000c00 */
[----:B------:R-:W-:Y:S02]  /*49d0*/  ISETP.NE.U32.AND P0, PT, RZ, UR30, PT ;  /* 0x0000001eff007c0c */ /* 0x000fe4000bf05070 */
[----:B------:R-:W-:Y:S02]  /*49e0*/  SHF.L.U32 R4, R11, 0x1f, RZ ;  /* 0x0000001f0b047819 */ /* 0x000fe400000006ff */
[----:B------:R-:W-:Y:S01]  /*49f0*/  ISETP.NE.AND.EX P0, PT, RZ, UR31, PT, P0 ;  /* 0x0000001fff007c0c */ /* 0x000fe2000bf05300 */
[----:B------:R-:W4:Y:S01]  /*4a00*/  @!UP3 LDCU UR5, c[0x0][0xb0c] ;  /* 0x00016180ff05b7ac */ /* 0x000f220008000800 */
[----:B------:R-:W-:Y:S02]  /*4a10*/  USHF.L.U32 UR35, UR24, 0x6, URZ ;  /* 0x0000000618237899 */ /* 0x000fe400080006ff */
[----:B------:R-:W-:Y:S02]  /*4a20*/  USHF.L.U32 UR34, UR28, 0x7, URZ ;  /* 0x000000071c227899 */ /* 0x000fe400080006ff */
[----:B---3--:R-:W-:Y:S07]  /*4a30*/  UIMAD.WIDE.U32 UR6, UR14, UR8, URZ ;  /* 0x000000080e0672a5 */ /* 0x008fee000f8e00ff */
[----:B------:R-:W-:Y:S01]  /*4a40*/  @!UP3 UMOV UR4, UR7 ;  /* 0x000000070004bc82 */ /* 0x000fe20008000000 */
[----:B----4-:R-:W-:Y:S02]  /*4a50*/  @!UP3 UISETP.NE.AND UP0, UPT, UR5, 0x1, UPT ;  /* 0x000000010500b88c */ /* 0x010fe4000bf05270 */
[----:B------:R-:W-:Y:S02]  /*4a60*/  @!UP3 USHF.R.U32.HI UR4, URZ, UR9, UR4 ;  /* 0x00000009ff04b299 */ /* 0x000fe40008011604 */
[----:B------:R-:W-:Y:S02]  /*4a70*/  UIMAD.WIDE.U32 UR6, UR13, UR11, URZ ;  /* 0x0000000b0d0672a5 */ /* 0x000fe4000f8e00ff */
[----:B------:R-:W-:Y:S02]  /*4a80*/  @!UP3 USEL UR8, UR14, UR4, !UP0 ;  /* 0x000000040e08b287 */ /* 0x000fe4000c000000 */
[----:B------:R-:W-:Y:S03]  /*4a90*/  @!UP3 UISETP.NE.AND UP0, UPT, UR10, 0x1, UPT ;  /* 0x000000010a00b88c */ /* 0x000fe6000bf05270 */
[----:B------:R-:W-:Y:S02]  /*4aa0*/  @!UP3 UMOV UR6, UR7 ;  /* 0x000000070006bc82 */ /* 0x000fe40008000000 */
[----:B------:R-:W3:Y:S02]  /*4ab0*/  @!UP3 LDCU UR4, c[0x0][0xb20] ;  /* 0x00016400ff04b7ac */ /* 0x000ee40008000800 */
[----:B---3--:R-:W-:Y:S04]  /*4ac0*/  @!UP3 USHF.R.U32.HI UR6, URZ, UR4, UR6 ;  /* 0x00000004ff06b299 */ /* 0x008fe80008011606 */
[----:B------:R-:W-:Y:S04]  /*4ad0*/  @!UP3 USEL UR6, UR13, UR6, !UP0 ;  /* 0x000000060d06b287 */ /* 0x000fe8000c000000 */
[----:B------:R-:W-:Y:S02]  /*4ae0*/  @!UP3 UIADD3 UR4, UPT, UPT, -UR8, UR6, URZ ;  /* 0x000000060804b290 */ /* 0x000fe4000fffe1ff */
[----:B------:R-:W-:Y:S02]  /*4af0*/  @!UP3 UIADD3 UR6, UPT, UPT, UR8, -UR6, URZ ;  /* 0x800000060806b290 */ /* 0x000fe4000fffe0ff */
[----:B------:R-:W-:Y:S02]  /*4b00*/  @!UP3 UIMAD UR14, UR4, UR5, UR14 ;  /* 0x00000005040eb2a4 */ /* 0x000fe4000f8e020e */
[----:B------:R-:W-:Y:S01]  /*4b10*/  @!UP3 UIMAD UR13, UR6, UR10, UR13 ;  /* 0x0000000a060db2a4 */ /* 0x000fe2000f8e020d */
[----:B------:R-:W-:Y:S11]  /*4b20*/  BRA.U UP4, `(.L_x_77) ;  /* 0x0000000104107547 */ /* 0x000ff6000b800000 */
[----:B------:R-:W-:Y:S04]  /*4b30*/  MOV R2, UR39 ;  /* 0x0000002700027c02 */ /* 0x000fe80008000f00 */
[----:B------:R-:W-:Y:S04]  /*4b40*/  SHF.L.U32 R2, R2, 0x1f, RZ ;  /* 0x0000001f02027819 */ /* 0x000fe800000006ff */
[----:B------:R-:W3:Y:S02]  /*4b50*/  SYNCS.PHASECHK.TRANS64.TRYWAIT P1, [UR21+0x88], R2 ;  /* 0x00008802ff0075a7 */ /* 0x000ee40008021115 */
[----:B---3--:R-:W-:Y:S05]  /*4b60*/  @!P1 BRA `(.L_x_78) ;  /* 0x0000004800849947 */ /* 0x008fea0003800000 */
.L_x_77:
[----:B------:R-:W-:Y:S05]  /*4b70*/  BRA.U !UP6, `(.L_x_79) ;  /* 0x000000010e387547 */ /* 0x000fea000b800000 */
[----:B------:R-:W-:Y:S01]  /*4b80*/  UPLOP3.LUT UP1, UPT, UPT, UPT, UP5, 0x80, 0x8 ;  /* 0x000000000008789c */ /* 0x000fe20003f2f050 */
[----:B--2---:R-:W-:Y:S01]  /*4b90*/  HFMA2 R0, -RZ, RZ, 0, 5.9604644775390625e-08 ;  /* 0x00000001ff007431 */ /* 0x004fe200000001ff */
[----:B------:R-:W2:Y:S01]  /*4ba0*/  LDCU.64 UR8, c[0x0][0x358] ;  /* 0x00006b00ff0877ac */ /* 0x000ea20008000a00 */
[----:B------:R-:W-:Y:S03]  /*4bb0*/  IMAD.MOV.U32 R53, RZ, RZ, 0x1 ;  /* 0x00000001ff357424 */ /* 0x000fe600078e00ff */
[----:B------:R-:W-:Y:S05]  /*4bc0*/  PLOP3.LUT P1, PT, PT, PT, UP1, 0x80, 0x8 ;  /* 0x000000000008781c */ /* 0x000fea0003f2f018 */
[----:B------:R-:W3:Y:S01]  /*4bd0*/  @UP1 LDCU.64 UR4, c[0x0][0x888] ;  /* 0x00011100ff0417ac */ /* 0x000ee20008000a00 */
[----:B------:R-:W-:Y:S07]  /*4be0*/  @UP1 UIMAD UR6, UR36, UR30, URZ ;  /* 0x0000001e240612a4 */ /* 0x000fee000f8e02ff */
[----:B------:R-:W-:Y:S01]  /*4bf0*/  @!P1 PRMT R53, R0, 0x7610, R53 ;  /* 0x0000761000359816 */ /* 0x000fe20000000035 */
[----:B---3--:R-:W-:Y:S06]  /*4c00*/  @UP1 UIMAD.WIDE UR4, UR6, 0x4, UR4 ;  /* 0x00000004060418a5 */ /* 0x008fec000f8e0204 */
[----:B------:R-:W-:Y:S01]  /*4c10*/  IMAD.U32 R6, RZ, RZ, UR4 ;  /* 0x00000004ff067e24 */ /* 0x000fe2000f8e00ff */
[----:B------:R-:W-:Y:S04]  /*4c20*/  MOV R7, UR5 ;  /* 0x0000000500077c02 */ /* 0x000fe80008000f00 */
[----:B------:R-:W3:Y:S01]  /*4c30*/  @!UP1 LDCU UR4, c[0x0][0x880] ;  /* 0x00011000ff0497ac */ /* 0x000ee20008000800 */
[----:B--2--5:R4:W5:Y:S02]  /*4c40*/  @P1 LDG.E R27, desc[UR8][R6.64] ;  /* 0x00000008061b1981 */ /* 0x024964000c1e1900 */
[----:B---34-:R-:W-:Y:S07]  /*4c50*/  @!P1 IMAD.U32 R27, RZ, RZ, UR4 ;  /* 0x00000004ff1b9e24 */ /* 0x018fee000f8e00ff */
.L_x_79:
[----:B-----5:R-:W-:Y:S01]  /*4c60*/  @!P0 FSETP.EQ.AND P2, PT, R27, RZ, PT ;  /* 0x000000ff1b00820b */ /* 0x020fe20003f42000 */
[----:B------:R-:W-:Y:S01]  /*4c70*/  @!UPT UIADD3 URZ, UPT, UPT, URZ, URZ, URZ ;  /* 0x000000fffffff290 */ /* 0x000fe2000fffe0ff */
[----:B------:R-:W-:Y:S11]  /*4c80*/  @!P0 BRA `(.L_x_80) ;  /* 0x0000000000148947 */ /* 0x000ff60003800000 */
[----:B------:R-:W-:Y:S02]  /*4c90*/  LOP3.LUT P0, RZ, R53, 0xff, RZ, 0xc0, !PT ;  /* 0x000000ff35ff7812 */ /* 0x000fe4000780c0ff */
[----:B------:R-:W-:Y:S04]  /*4ca0*/  PLOP3.LUT P2, PT, PT, PT, UP1, 0x80, 0x8 ;  /* 0x000000000008781c */ /* 0x000fe80003f4f018 */
[----:B------:R-:W-:Y:S07]  /*4cb0*/  PLOP3.LUT P2, PT, P2, PT, PT, 0x8, 0x80 ;  /* 0x000000000080781c */ /* 0x000fee000174e170 */
[----:B------:R-:W-:Y:S11]  /*4cc0*/  @P0 FSETP.EQ.AND P2, PT, R27, RZ, PT ;  /* 0x000000ff1b00020b */ /* 0x000ff60003f42000 */
[----:B------:R-:W-:Y:S02]  /*4cd0*/  @!UPT UIADD3 URZ, UPT, UPT, URZ, URZ, URZ ;  /* 0x000000fffffff290 */ /* 0x000fe4000fffe0ff */
.L_x_80:
[----:B------:R-:W3:Y:S01]  /*4ce0*/  SYNCS.PHASECHK.TRANS64.TRYWAIT P0, [UR21+0x60], R4 ;  /* 0x00006004ff0075a7 */ /* 0x000ee20008001115 */
[----:B------:R-:W-:Y:S04]  /*4cf0*/  ELECT P1, URZ, PT ;  /* 0x0000000000ff782f */ /* 0x000fe80003820000 */
[----:B------:R-:W-:Y:S01]  /*4d00*/  PLOP3.LUT P1, PT, P2, P1, PT, 0xf2, 0x2f ;  /* 0x00000000002f781c */ /* 0x000fe20001723e72 */
[----:B------:R-:W-:Y:S01]  /*4d10*/  @!UPT UIADD3 URZ, UPT, UPT, URZ, URZ, URZ ;  /* 0x000000fffffff290 */ /* 0x000fe2000fffe0ff */
[----:B---3--:R-:W-:Y:S11]  /*4d20*/  @!P0 BRA `(.L_x_81) ;  /* 0x00000048002c8947 */ /* 0x008ff60003800000 */
.L_x_168:
[----:B--2---:R-:W-:Y:S01]  /*4d30*/  @!P1 IADD3 R2, P0, PT, R12, 0x580, RZ ;  /* 0x000005800c029810 */ /* 0x004fe20007f1e0ff */
[----:B------:R-:W-:Y:S01]  /*4d40*/  VOTEU.ALL UP0, P1 ;  /* 0x0000000000ff7886 */ /* 0x000fe20000800000 */
[----:B------:R-:W-:Y:S01]  /*4d50*/  UMOV UR6, 0x0 ;  /* 0x0000000000067882 */ /* 0x000fe20000000000 */
[----:B------:R-:W-:Y:S01]  /*4d60*/  UMOV UR7, 0x10000000 ;  /* 0x1000000000077882 */ /* 0x000fe20000000000 */
[----:B------:R-:W-:Y:S01]  /*4d70*/  @!P1 R2UR UR5, R2 ;  /* 0x00000000020592ca */ /* 0x000fe200000e0000 */
[----:B------:R-:W-:Y:S01]  /*4d80*/  @!P1 IMAD.X R0, RZ, RZ, R13, P0 ;  /* 0x000000ffff009224 */ /* 0x000fe200000e060d */
[----:B------:R-:W-:Y:S01]  /*4d90*/  @!UP0 UIADD3 UR32, UPT, UPT, UR21, 0x400, URZ ;  /* 0x0000040015208890 */ /* 0x000fe2000fffe0ff */
[----:B------:R-:W-:Y:S03]  /*4da0*/  VOTEU.ALL UP0, P1 ;  /* 0x0000000000ff7886 */ /* 0x000fe60000800000 */
[----:B------:R-:W-:Y:S01]  /*4db0*/  @!P1 R2UR UR4, R0 ;  /* 0x00000000000492ca */ /* 0x000fe200000e0000 */
[----:B------:R-:W-:Y:S06]  /*4dc0*/  @!P1 IMAD.MOV.U32 R0, RZ, RZ, 0x2000 ;  /* 0x00002000ff009424 */ /* 0x000fec00078e00ff */
[----:B------:R-:W-:Y:S06]  /*4dd0*/  IMAD.U32 R6, RZ, RZ, UR5 ;  /* 0x00000005ff067e24 */ /* 0x000fec000f8e00ff */
[----:B------:R-:W-:Y:S01]  /*4de0*/  IMAD.U32 R7, RZ, RZ, UR4 ;  /* 0x00000004ff077e24 */ /* 0x000fe2000f8e00ff */
[----:B------:R-:W-:Y:S04]  /*4df0*/  @!P1 R2UR UR4, R6 ;  /* 0x00000000060492ca */ /* 0x000fe800000e0000 */
[----:B------:R-:W-:Y:S11]  /*4e00*/  @!P1 R2UR UR5, R7 ;  /* 0x00000000070592ca */ /* 0x000ff600000e0000 */
[----:B------:R-:W-:Y:S02]  /*4e10*/  @!UPT UIADD3 URZ, UPT, UPT, URZ, URZ, URZ ;  /* 0x000000fffffff290 */ /* 0x000fe4000fffe0ff */
[----:B------:R2:W-:Y:S01]  /*4e20*/  @!UP0 UTMALDG.3D [UR32], [UR4], desc[UR6] ;  /* 0x00000620040085b4 */ /* 0x0005e20008011000 */
[----:B------:R3:W-:Y:S01]  /*4e30*/  @!P1 SYNCS.ARRIVE.TRANS64.RED.A0TR RZ, [UR21+0x40], R0 ;  /* 0x00004000ffff99a7 */ /* 0x0007e20008300415 */
[----:B--2---:R-:W-:Y:S09]  /*4e40*/  UPRMT UR4, UR47, 0x654, UR33 ;  /* 0x000006542f047896 */ /* 0x004ff20008000021 */
[----:B------:R-:W-:Y:S01]  /*4e50*/  SYNCS.ARRIVE.TRANS64.RED.A1T0 RZ, [UR4], RZ ;  /* 0x000000ffffff79a7 */ /* 0x000fe20008100404 */
[----:B------:R-:W2:Y:S02]  /*4e60*/  SYNCS.PHASECHK.TRANS64.TRYWAIT P0, [UR21+0x68], R4 ;  /* 0x00006804ff0075a7 */ /* 0x000ea40008001115 */
[----:B--23--:R-:W-:Y:S05]  /*4e70*/  @!P0 BRA `(.L_x_82) ;  /* 0x0000004400f08947 */ /* 0x00cfea0003800000 */
.L_x_170:
[----:B------:R-:W-:Y:S01]  /*4e80*/  @!P1 IADD3 R2, P0, PT, R12, 0x580, RZ ;  /* 0x000005800c029810 */ /* 0x000fe20007f1e0ff */
[----:B------:R-:W-:Y:S01]  /*4e90*/  VOTEU.ALL UP0, P1 ;  /* 0x0000000000ff7886 */ /* 0x000fe20000800000 */
[----:B------:R-:W-:Y:S01]  /*4ea0*/  UMOV UR6, 0x0 ;  /* 0x0000000000067882 */ /* 0x000fe20000000000 */
[----:B------:R-:W-:Y:S01]  /*4eb0*/  UMOV UR7, 0x10000000 ;  /* 0x1000000000077882 */ /* 0x000fe20000000000 */
[----:B------:R-:W-:Y:S01]  /*4ec0*/  @!P1 R2UR UR5, R2 ;  /* 0x00000000020592ca */ /* 0x000fe200000e0000 */
[----:B--2---:R-:W-:Y:S01]  /*4ed0*/  @!P1 IMAD.X R0, RZ, RZ, R13, P0 ;  /* 0x000000ffff009224 */ /* 0x004fe200000e060d */
[----:B------:R-:W-:Y:S02]  /*4ee0*/  @!UP0 UIADD3 UR26, UPT, UPT, UR34, 0x20, URZ ;  /* 0x00000020221a8890 */ /* 0x000fe4000fffe0ff */
[----:B------:R-:W-:Y:S02]  /*4ef0*/  @!UP0 UIADD3 UR24, UPT, UPT, UR21, 0x2400, URZ ;  /* 0x0000240015188890 */ /* 0x000fe4000fffe0ff */
[----:B------:R-:W-:Y:S01]  /*4f00*/  @!P1 R2UR UR4, R0 ;  /* 0x00000000000492ca */ /* 0x000fe200000e0000 */
[----:B------:R-:W-:Y:S01]  /*4f10*/  VOTEU.ALL UP0, P1 ;  /* 0x0000000000ff7886 */ /* 0x000fe20000800000 */
[----:B------:R-:W-:Y:S01]  /*4f20*/  UMOV UR27, UR35 ;  /* 0x00000023001b7c82 */ /* 0x000fe20008000000 */
[----:B------:R-:W-:Y:S01]  /*4f30*/  UMOV UR28, UR36 ;  /* 0x00000024001c7c82 */ /* 0x000fe20008000000 */
[----:B------:R-:W-:Y:S03]  /*4f40*/  @!P1 IMAD.MOV.U32 R0, RZ, RZ, 0x2000 ;  /* 0x00002000ff009424 */ /* 0x000fe600078e00ff */
        /* <DEDUP_REMOVED lines=11> */
.L_x_172:
[----:B------:R-:W-:Y:S01]  /*5000*/  @!P1 IADD3 R2, P0, PT, R12, 0x580, RZ ;  /* 0x000005800c029810 */ /* 0x000fe20007f1e0ff */
[----:B------:R-:W-:Y:S01]  /*5010*/  VOTEU.ALL UP0, P1 ;  /* 0x0000000000ff7886 */ /* 0x000fe20000800000 */
[----:B------:R-:W-:Y:S01]  /*5020*/  UMOV UR6, 0x0 ;  /* 0x0000000000067882 */ /* 0x000fe20000000000 */
[----:B------:R-:W-:Y:S01]  /*5030*/  UMOV UR7, 0x10000000 ;  /* 0x1000000000077882 */ /* 0x000fe20000000000 */
[----:B------:R-:W-:Y:S01]  /*5040*/  @!P1 R2UR UR5, R2 ;  /* 0x00000000020592ca */ /* 0x000fe200000e0000 */
[----:B--2---:R-:W-:Y:S01]  /*5050*/  @!P1 IMAD.X R0, RZ, RZ, R13, P0 ;  /* 0x000000ffff009224 */ /* 0x004fe200000e060d */
[----:B------:R-:W-:Y:S01]  /*5060*/  @!UP0 UIADD3 UR18, UPT, UPT, UR34, 0x40, URZ ;  /* 0x0000004022128890 */ /* 0x000fe2000fffe0ff */
[----:B------:R-:W-:Y:S01]  /*5070*/  VIADD R10, R10, 0x1 ;  /* 0x000000010a0a7836 */ /* 0x000fe20000000000 */
        /* <DEDUP_REMOVED lines=17> */
.L_x_174:
[----:B------:R-:W-:Y:S01]  /*5190*/  @!P1 IADD3 R2, P0, PT, R12, 0x580, RZ ;  /* 0x000005800c029810 */ /* 0x000fe20007f1e0ff */
[----:B------:R-:W-:Y:S01]  /*51a0*/  VOTEU.ALL UP0, P1 ;  /* 0x0000000000ff7886 */ /* 0x000fe20000800000 */
[----:B------:R-:W-:Y:S01]  /*51b0*/  UMOV UR6, 0x0 ;  /* 0x0000000000067882 */ /* 0x000fe20000000000 */
[----:B------:R-:W-:Y:S01]  /*51c0*/  UMOV UR7, 0x10000000 ;  /* 0x1000000000077882 */ /* 0x000fe20000000000 */
[----:B------:R-:W-:Y:S01]  /*51d0*/  @!P1 R2UR UR5, R2 ;  /* 0x00000000020592ca */ /* 0x000fe200000e0000 */
[----:B--2---:R-:W-:Y:S01]  /*51e0*/  @!P1 IMAD.X R0, RZ, RZ, R13, P0 ;  /* 0x000000ffff009224 */ /* 0x004fe200000e060d */
[----:B------:R-:W-:Y:S01]  /*51f0*/  @!UP0 UIADD3 UR10, UPT, UPT, UR34, 0x60, URZ ;  /* 0x00000060220a8890 */ /* 0x000fe2000fffe0ff */
[----:B------:R-:W-:Y:S01]  /*5200*/  R2UR UR16, R55 ;  /* 0x00000000371072ca */ /* 0x000fe200000e0000 */
[----:B------:R-:W-:Y:S01]  /*5210*/  @!UP0 UIADD3 UR8, UPT, UPT, UR21, 0x6400, URZ ;  /* 0x0000640015088890 */ /* 0x000fe2000fffe0ff */
[----:B------:R-:W-:Y:S01]  /*5220*/  ISETP.NE.AND P0, PT, R10, 0x2, PT ;  /* 0x000000020a00780c */ /* 0x000fe20003f05270 */
[----:B------:R-:W-:Y:S01]  /*5230*/  @!UP0 UIADD3 UR9, UPT, UPT, UR21, 0x58, URZ ;  /* 0x0000005815098890 */ /* 0x000fe2000fffe0ff */
[----:B------:R-:W-:Y:S01]  /*5240*/  @!P1 R2UR UR4, R0 ;  /* 0x00000000000492ca */ /* 0x000fe200000e0000 */
[----:B------:R-:W-:Y:S01]  /*5250*/  VOTEU.ALL UP0, P1 ;  /* 0x0000000000ff7886 */ /* 0x000fe20000800000 */
[----:B------:R-:W-:Y:S01]  /*5260*/  UMOV UR11, UR35 ;  /* 0x00000023000b7c82 */ /* 0x000fe20008000000 */
[----:B------:R-:W-:Y:S01]  /*5270*/  UMOV UR12, UR36 ;  /* 0x00000024000c7c82 */ /* 0x000fe20008000000 */
[----:B------:R-:W-:Y:S01]  /*5280*/  SEL R0, RZ, 0x1, P0 ;  /* 0x00000001ff007807 */ /* 0x000fe20000000000 */
[----:B------:R-:W-:Y:S01]  /*5290*/  UIADD3 UR24, UPT, UPT, UR14, UR63, URZ ;  /* 0x0000003f0e187290 */ /* 0x000fe2000fffe0ff */
[----:B------:R-:W-:Y:S01]  /*52a0*/  IMAD.U32 R4, RZ, RZ, UR5 ;  /* 0x00000005ff047e24 */ /* 0x000fe2000f8e00ff */
[----:B------:R-:W-:Y:S01]  /*52b0*/  LOP3.LUT R11, R11, 0x1, RZ, 0x3c, !PT ;  /* 0x000000010b0b7812 */ /* 0x000fe200078e3cff */
[----:B------:R-:W-:Y:S01]  /*52c0*/  UMOV UR36, UR29 ;  /* 0x0000001d00247c82 */ /* 0x000fe20008000000 */
[----:B------:R-:W-:Y:S01]  /*52d0*/  LOP3.LUT R9, R9, R0, RZ, 0x3c, !PT ;  /* 0x0000000009097212 */ /* 0x000fe200078e3cff */
[----:B------:R-:W-:Y:S01]  /*52e0*/  UIADD3 UR28, UPT, UPT, UR13, UR16, URZ ;  /* 0x000000100d1c7290 */ /* 0x000fe2000fffe0ff */
[----:B------:R-:W-:Y:S01]  /*52f0*/  SEL R10, R10, RZ, P0 ;  /* 0x000000ff0a0a7207 */ /* 0x000fe20000000000 */
[----:B------:R-:W-:Y:S01]  /*5300*/  UPLOP3.LUT UP4, UPT, UPT, UPT, UPT, 0x80, 0x8 ;  /* 0x000000000008789c */ /* 0x000fe20003f8f070 */
[----:B------:R-:W-:Y:S01]  /*5310*/  IMAD.U32 R5, RZ, RZ, UR4 ;  /* 0x00000004ff057e24 */ /* 0x000fe2000f8e00ff */
[----:B------:R-:W-:Y:S04]  /*5320*/  @!P1 R2UR UR4, R4 ;  /* 0x00000000040492ca */ /* 0x000fe800000e0000 */
[----:B------:R-:W-:Y:S11]  /*5330*/  @!P1 R2UR UR5, R5 ;  /* 0x00000000050592ca */ /* 0x000ff600000e0000 */
[----:B------:R-:W-:Y:S02]  /*5340*/  @!UPT UIADD3 URZ, UPT, UPT, URZ, URZ, URZ ;  /* 0x000000fffffff290 */ /* 0x000fe4000fffe0ff */
[----:B------:R2:W-:Y:S01]  /*5350*/  @!UP0 UTMALDG.3D [UR8], [UR4], desc[UR6] ;  /* 0x00000608040085b4 */ /* 0x0005e20008011000 */
[----:B------:R2:W-:Y:S01]  /*5360*/  @!P1 SYNCS.ARRIVE.TRANS64.RED.A0TR RZ, [UR21+0x58], R3 ;  /* 0x00005803ffff99a7 */ /* 0x0005e20008300415 */
[----:B------:R-:W-:Y:S01]  /*5370*/  SYNCS.ARRIVE.TRANS64.RED.A1T0 RZ, [UR40], RZ ;  /* 0x000000ffffff79a7 */ /* 0x000fe20008100428 */
[----:B------:R-:W-:Y:S05]  /*5380*/  BRA.U UP2, `(.L_x_85) ;  /* 0xfffffff102507547 */ /* 0x000fea000b83ffff */
[----:B------:R-:W-:-:S04]  /*5390*/  SHF.L.U32 R2, R11, 0x1f, RZ ;  /* 0x0000001f0b027819 */ /* 0x000fc800000006ff */
[----:B------:R-:W3:Y:S02]  /*53a0*/  SYNCS.PHASECHK.TRANS64.TRYWAIT P0, [UR21+0x60], R2 ;  /* 0x00006002ff0075a7 */ /* 0x000ee40008001115 */
[----:B---3--:R-:W-:Y:S05]  /*53b0*/  @!P0 BRA `(.L_x_86) ;  /* 0x0000004000e88947 */ /* 0x008fea0003800000 */
.L_x_176:
[----:B------:R-:W4:Y:S02]  /*53c0*/  SYNCS.PHASECHK.TRANS64.TRYWAIT P0, [UR21+0x68], R2 ;  /* 0x00006802ff0075a7 */ /* 0x000f240008001115 */
[----:B----4-:R-:W-:Y:S05]  /*53d0*/  @!P0 BRA `(.L_x_87) ;  /* 0x0000004000f88947 */ /* 0x010fea0003800000 */
.L_x_178:
[----:B------:R-:W4:Y:S02]  /*53e0*/  SYNCS.PHASECHK.TRANS64.TRYWAIT P0, [UR21+0x70], R2 ;  /* 0x00007002ff0075a7 */ /* 0x000f240008001115 */
[----:B----4-:R-:W-:Y:S05]  /*53f0*/  @!P0 BRA `(.L_x_88) ;  /* 0x0000004400088947 */ /* 0x010fea0003800000 */
.L_x_180:
[----:B---3--:R-:W-:-:S07]  /*5400*/  MOV R0, UR21 ;  /* 0x0000001500007c02 */ /* 0x008fce0008000f00 */
.L_x_89:
[----:B---3--:R-:W-:-:S04]  /*5410*/  SHF.L.U32 R2, R11, 0x1f, RZ ;  /* 0x0000001f0b027819 */ /* 0x008fc800000006ff */
[----:B------:R3:W4:Y:S03]  /*5420*/  SYNCS.PHASECHK.TRANS64.TRYWAIT P0, [R0+URZ+0x78], R2 ;  /* 0x00007802000075a7 */ /* 0x00072600080011ff */
[----:B----4-:R-:W-:Y:S05]  /*5430*/  @!P0 NANOSLEEP.SYNCS 0x989680 ;  /* 0x009896800000895d */ /* 0x010fea0003900000 */
[----:B------:R-:W4:Y:S02]  /*5440*/  @!P0 SYNCS.PHASECHK.TRANS64 P0, [R0+URZ+0x78], R2 ;  /* 0x00007802000085a7 */ /* 0x000f2400080010ff */
[----:B-12-4-:R-:W-:Y:S05]  /*5450*/  @P0 EXIT ;  /* 0x000000000000094d */ /* 0x016fea0003800000 */
[----:B------:R-:W-:Y:S05]  /*5460*/  BRA `(.L_x_89) ;  /* 0xfffffffc00e87947 */ /* 0x000fea000383ffff */
.L_x_74:
[----:B------:R-:W-:-:S06]  /*5470*/  UISETP.GE.AND UP0, UPT, UR18, 0x4, UPT ;  /* 0x000000041200788c */ /* 0x000fcc000bf06270 */
[----:B------:R-:W-:-:S13]  /*5480*/  PLOP3.LUT P0, PT, PT, PT, UP0, 0x80, 0x8 ;  /* 0x000000000008781c */ /* 0x000fda0003f0f008 */
[----:B-1----:R-:W-:Y:S05]  /*5490*/  @!P0 EXIT ;  /* 0x000000000000894d */ /* 0x002fea0003800000 */
[----:B------:R-:W-:Y:S01]  /*54a0*/  BAR.SYNC.DEFER_BLOCKING 0x6, 0xa0 ;  /* 0x0182800000007b1d */ /* 0x000fe20000010000 */
[C---:B------:R-:W-:Y:S01]  /*54b0*/  IMAD.SHL.U32 R6, R65.reuse, 0x20, RZ ;  /* 0x0000002041067824 */ /* 0x040fe200078e00ff */
[C---:B------:R-:W-:Y:S01]  /*54c0*/  R2P PR, R65.reuse, 0x6 ;  /* 0x0000000641007804 */ /* 0x040fe20000000000 */
[C---:B------:R-:W-:Y:S01]  /*54d0*/  IMAD.SHL.U32 R2, R65.reuse, 0x4, RZ ;  /* 0x0000000441027824 */ /* 0x040fe200078e00ff */
[----:B------:R-:W-:Y:S01]  /*54e0*/  CS2R R60, SRZ ;  /* 0x00000000003c7805 */ /* 0x000fe2000001ff00 */
[C---:B------:R-:W-:Y:S01]  /*54f0*/  IMAD.U32 R23, R65.reuse, 0x10000, RZ ;  /* 0x0001000041177824 */ /* 0x040fe200078e00ff */
[----:B------:R-:W-:Y:S01]  /*5500*/  UMOV UR44, 0x400 ;  /* 0x00000400002c7882 */ /* 0x000fe20000000000 */
[----:B------:R-:W1:Y:S01]  /*5510*/  LDCU.64 UR4, c[0x0][0x890] ;  /* 0x00011200ff0477ac */ /* 0x000e620008000a00 */
[----:B------:R-:W2:Y:S01]  /*5520*/  LDC.64 R50, c[0x0][0x8b0] ;  /* 0x00022c00ff327b82 */ /* 0x000ea20000000a00 */
[C---:B------:R-:W-:Y:S01]  /*5530*/  LOP3.LUT R3, R6.reuse, 0xe0, RZ, 0xc0, !PT ;  /* 0x000000e006037812 */ /* 0x040fe200078ec0ff */
[----:B------:R-:W-:Y:S01]  /*5540*/  IMAD.SHL.U32 R52, R65, 0x10, RZ ;  /* 0x0000001041347824 */ /* 0x000fe200078e00ff */
[----:B------:R-:W-:Y:S01]  /*5550*/  ULEA UR44, UR47, UR44, 0x18 ;  /* 0x0000002c2f2c7291 */ /* 0x000fe2000f8ec0ff */
[----:B------:R-:W-:Y:S01]  /*5560*/  LOP3.LUT R6, R6, 0x100, RZ, 0xc0, !PT ;  /* 0x0000010006067812 */ /* 0x000fe200078ec0ff */
[----:B------:R-:W-:Y:S01]  /*5570*/  IMAD.MOV.U32 R64, RZ, RZ, 0x10 ;  /* 0x00000010ff407424 */ /* 0x000fe200078e00ff */
[----:B------:R-:W-:Y:S01]  /*5580*/  LOP3.LUT R2, R3, 0x1c, R2, 0xf8, !PT ;  /* 0x0000001c03027812 */ /* 0x000fe200078ef802 */
[----:B------:R-:W-:Y:S01]  /*5590*/  IMAD.MOV.U32 R63, RZ, RZ, 0x20 ;  /* 0x00000020ff3f7424 */ /* 0x000fe200078e00ff */
[----:B------:R-:W3:Y:S01]  /*55a0*/  LDC.64 R48, c[0x0][0x8a8] ;  /* 0x00022a00ff307b82 */ /* 0x000ee20000000a00 */
[----:B------:R-:W-:Y:S01]  /*55b0*/  SHF.R.U32.HI R3, RZ, 0x2, R65 ;  /* 0x00000002ff037819 */ /* 0x000fe20000011641 */
[----:B------:R-:W-:Y:S01]  /*55c0*/  IMAD.MOV.U32 R62, RZ, RZ, 0x1 ;  /* 0x00000001ff3e7424 */ /* 0x000fe200078e00ff */
[----:B------:R-:W-:Y:S01]  /*55d0*/  LOP3.LUT R23, R23, 0x600000, RZ, 0xc0, !PT ;  /* 0x0060000017177812 */ /* 0x000fe200078ec0ff */
[----:B------:R-:W-:Y:S01]  /*55e0*/  IMAD.MOV.U32 R22, RZ, RZ, RZ ;  /* 0x000000ffff167224 */ /* 0x000fe200078e00ff */
[----:B------:R-:W-:Y:S01]  /*55f0*/  LOP3.LUT R52, R6, 0x600, R52, 0xf8, !PT ;  /* 0x0000060006347812 */ /* 0x000fe200078ef834 */
[----:B------:R-:W-:Y:S01]  /*5600*/  IMAD.MOV.U32 R59, RZ, RZ, RZ ;  /* 0x000000ffff3b7224 */ /* 0x000fe200078e00ff */
[----:B------:R-:W-:Y:S01]  /*5610*/  LOP3.LUT R2, R2, 0x4, R3, 0x78, !PT ;  /* 0x0000000402027812 */ /* 0x000fe200078e7803 */
[----:B------:R-:W4:Y:S01]  /*5620*/  LDS R0, [UR44+0x140] ;  /* 0x0001402cff007984 */ /* 0x000f220008000800 */
[----:B-1----:R-:W-:Y:S01]  /*5630*/  IMAD.U32 R67, RZ, RZ, UR4 ;  /* 0x00000004ff437e24 */ /* 0x002fe2000f8e00ff */
[----:B------:R-:W-:Y:S01]  /*5640*/  UIADD3 UR4, UPT, UPT, UR44, 0x400, URZ ;  /* 0x000004002c047890 */ /* 0x000fe2000fffe0ff */
[----:B------:R-:W-:Y:S01]  /*5650*/  LOP3.LUT R52, R52, R2, RZ, 0xfc, !PT ;  /* 0x0000000234347212 */ /* 0x000fe200078efcff */
[----:B------:R-:W-:Y:S01]  /*5660*/  IMAD.U32 R66, RZ, RZ, UR5 ;  /* 0x00000005ff427e24 */ /* 0x000fe2000f8e00ff */
[----:B------:R-:W-:Y:S01]  /*5670*/  LOP3.LUT R65, R65, 0x60, RZ, 0xc0, !PT ;  /* 0x0000006041417812 */ /* 0x000fe200078ec0ff */
[----:B------:R-:W1:Y:S01]  /*5680*/  LDCU UR60, c[0x0][0x370] ;  /* 0x00006e00ff3c77ac */ /* 0x000e620008000800 */
[----:B------:R-:W-:Y:S01]  /*5690*/  SEL R64, R64, 0xfffffff0, !P2 ;  /* 0xfffffff040407807 */ /* 0x000fe20005000000 */
[----:B------:R-:W-:Y:S01]  /*56a0*/  IMAD.U32 R57, RZ, RZ, UR4 ;  /* 0x00000004ff397e24 */ /* 0x000fe2000f8e00ff */
[----:B------:R-:W-:Y:S01]  /*56b0*/  SEL R63, R63, 0xffffffe0, !P1 ;  /* 0xffffffe03f3f7807 */ /* 0x000fe20004800000 */
[----:B------:R-:W1:Y:S01]  /*56c0*/  LDCU UR43, c[0x0][0xb0c] ;  /* 0x00016180ff2b77ac */ /* 0x000e620008000800 */
[----:B------:R-:W1:Y:S01]  /*56d0*/  LDCU UR39, c[0x0][0xb30] ;  /* 0x00016600ff2777ac */ /* 0x000e620008000800 */
[----:B------:R-:W1:Y:S01]  /*56e0*/  LDCU.64 UR54, c[0x0][0x888] ;  /* 0x00011100ff3677ac */ /* 0x000e620008000a00 */
[----:B------:R-:W1:Y:S01]  /*56f0*/  LDCU.64 UR40, c[0x0][0xb28] ;  /* 0x00016500ff2877ac */ /* 0x000e620008000a00 */
[----:B------:R-:W1:Y:S01]  /*5700*/  LDCU.128 UR56, c[0x0][0xb10] ;  /* 0x00016200ff3877ac */ /* 0x000e620008000c00 */
[----:B------:R-:W1:Y:S01]  /*5710*/  LDCU UR53, c[0x0][0x374] ;  /* 0x00006e80ff3577ac */ /* 0x000e620008000800 */
[----:B------:R-:W-:Y:S01]  /*5720*/  UMOV UR52, URZ ;  /* 0x000000ff00347c82 */ /* 0x000fe20008000000 */
[----:B------:R-:W-:Y:S01]  /*5730*/  UMOV UR46, URZ ;  /* 0x000000ff002e7c82 */ /* 0x000fe20008000000 */
[----:B-1234-:R-:W-:-:S07]  /*5740*/  IMAD.IADD R23, R0, 0x1, R23 ;  /* 0x0000000100177824 */ /* 0x01efce00078e0217 */
.L_x_133:
[C---:B------:R-:W-:Y:S02]  /*5750*/  LEA R3, R59.reuse, UR44, 0x3 ;  /* 0x0000002c3b037c11 */ /* 0x040fe4000f8e18ff */
[----:B------:R-:W-:Y:S02]  /*5760*/  SHF.L.U32 R0, R60, 0x1f, RZ ;  /* 0x0000001f3c007819 */ /* 0x000fe400000006ff */
[----:B-1----:R-:W-:Y:S02]  /*5770*/  LEA R4, R59, UR44, 0x4 ;  /* 0x0000002c3b047c11 */ /* 0x002fe4000f8e20ff */
[----:B------:R-:W1:Y:S02]  /*5780*/  SYNCS.PHASECHK.TRANS64.TRYWAIT P0, [R3+URZ+0x90], R0 ;  /* 0x00009000030075a7 */ /* 0x000e6400080011ff */
[----:B-1----:R-:W-:Y:S05]  /*5790*/  @!P0 BRA `(.L_x_90) ;  /* 0x0000004000388947 */ /* 0x002fea0003800000 */
.L_x_181:
        /* <DEDUP_REMOVED lines=8> */
[----:B--2---:R-:W-:Y:S11]  /*5820*/  LOP3.LUT P0, RZ, R6, 0x1, RZ, 0xc0, !PT ;  /* 0x0000000106ff7812 */ /* 0x004ff6000780c0ff */
[----:B------:R-:W-:Y:S02]  /*5830*/  @!UPT UIADD3 URZ, UPT, UPT, URZ, URZ, URZ ;  /* 0x000000fffffff290 */ /* 0x000fe4000fffe0ff */
[----:B---3--:R-:W-:Y:S01]  /*5840*/  VOTEU.ANY UP1, P0 ;  /* 0x0000000000ff7886 */ /* 0x008fe20000020100 */
[----:B------:R-:W-:Y:S01]  /*5850*/  PLOP3.LUT P0, PT, PT, PT, UP1, 0x80, 0x8 ;  /* 0x000000000008781c */ /* 0x000fe20003f0f018 */
[----:B------:R-:W-:Y:S11]  /*5860*/  UP2UR UR62, UPR, URZ, 0x2 ;  /* 0x00000002ff3e7883 */ /* 0x000ff60008000000 */
[----:B------:R-:W-:Y:S01]  /*5870*/  @!UPT UIADD3 URZ, UPT, UPT, URZ, URZ, URZ ;  /* 0x000000fffffff290 */ /* 0x000fe2000fffe0ff */
[----:B-1----:R-:W-:Y:S02]  /*5880*/  @P0 SHF.R.U32.HI R0, RZ, 0x10, R5 ;  /* 0x00000010ff000819 */ /* 0x002fe40000011605 */
        /* <DEDUP_REMOVED lines=12> */
[----:B------:R-:W2:Y:S01]  /*5950*/  LDCU UR12, c[0x0][0xb20] ;  /* 0x00016400ff0c77ac */ /* 0x000ea20008000800 */
[----:B------:R-:W-:Y:S02]  /*5960*/  UIMAD.WIDE.U32 UR4, UR53, UR59, URZ ;  /* 0x0000003b350472a5 */ /* 0x000fe4000f8e00ff */
[----:B------:R-:W-:Y:S02]  /*5970*/  UIMAD.WIDE.U32 UR6, UR60, UR56, URZ ;  /* 0x000000383c0672a5 */ /* 0x000fe4000f8e00ff */
[----:B------:R-:W-:Y:S02]  /*5980*/  UISETP.NE.AND UP0, UPT, UR58, 0x1, UPT ;  /* 0x000000013a00788c */ /* 0x000fe4000bf05270 */
[----:B------:R-:W-:Y:S02]  /*5990*/  UIMAD.WIDE.U32 UR8, UR37, UR59, URZ ;  /* 0x0000003b250872a5 */ /* 0x000fe4000f8e00ff */
[----:B------:R-:W-:Y:S02]  /*59a0*/  UIMAD.WIDE.U32 UR10, UR38, UR56, URZ ;  /* 0x00000038260a72a5 */ /* 0x000fe4000f8e00ff */
[----:B------:R-:W-:Y:S02]  /*59b0*/  UISETP.NE.AND UP1, UPT, UR43, 0x1, UPT ;  /* 0x000000012b00788c */ /* 0x000fe4000bf25270 */
[----:B------:R-:W-:Y:S01]  /*59c0*/  UISETP.NE.AND UP2, UPT, UR42, 0x1, UPT ;  /* 0x000000012a00788c */ /* 0x000fe2000bf45270 */
[----:B------:R-:W-:Y:S02]  /*59d0*/  UMOV UR4, UR5 ;  /* 0x0000000500047c82 */ /* 0x000fe40008000000 */
[----:B--2---:R-:W-:Y:S03]  /*59e0*/  USHF.R.U32.HI UR5, URZ, UR12, UR4 ;  /* 0x0000000cff057299 */ /* 0x004fe60008011604 */
[----:B------:R-:W-:Y:S02]  /*59f0*/  UMOV UR4, UR7 ;  /* 0x0000000700047c82 */ /* 0x000fe40008000000 */
[----:B------:R-:W-:Y:S02]  /*5a00*/  USHF.R.U32.HI UR7, URZ, UR57, UR4 ;  /* 0x00000039ff077299 */ /* 0x000fe40008011604 */
[----:B------:R-:W-:Y:S02]  /*5a10*/  USEL UR4, UR53, UR5, !UP0 ;  /* 0x0000000535047287 */ /* 0x000fe4000c000000 */
[----:B------:R-:W-:Y:S01]  /*5a20*/  USEL UR7, UR60, UR7, !UP1 ;  /* 0x000000073c077287 */ /* 0x000fe2000c800000 */
[----:B------:R-:W-:Y:S01]  /*5a30*/  UMOV UR5, UR9 ;  /* 0x0000000900057c82 */ /* 0x000fe20008000000 */
[----:B------:R-:W-:Y:S02]  /*5a40*/  UIMAD.WIDE.U32 UR8, UR4, UR40, URZ ;  /* 0x00000028040872a5 */ /* 0x000fe4000f8e00ff */
[----:B------:R-:W-:Y:S03]  /*5a50*/  USHF.R.U32.HI UR6, URZ, UR12, UR5 ;  /* 0x0000000cff067299 */ /* 0x000fe60008011605 */
[----:B------:R-:W-:Y:S01]  /*5a60*/  UMOV UR5, UR11 ;  /* 0x0000000b00057c82 */ /* 0x000fe20008000000 */
[----:B------:R-:W-:Y:S02]  /*5a70*/  UIMAD.WIDE.U32 UR10, UR7, UR40, URZ ;  /* 0x00000028070a72a5 */ /* 0x000fe4000f8e00ff */
[----:B------:R-:W-:Y:S02]  /*5a80*/  USHF.R.U32.HI UR12, URZ, UR57, UR5 ;  /* 0x00000039ff0c7299 */ /* 0x000fe40008011605 */
[----:B------:R-:W-:Y:S01]  /*5a90*/  USEL UR6, UR37, UR6, !UP0 ;  /* 0x0000000625067287 */ /* 0x000fe2000c000000 */
[----:B------:R-:W-:Y:S02]  /*5aa0*/  UMOV UR5, UR9 ;  /* 0x0000000900057c82 */ /* 0x000fe40008000000 */
[----:B------:R-:W-:Y:S01]  /*5ab0*/  UMOV UR10, UR11 ;  /* 0x0000000b000a7c82 */ /* 0x000fe20008000000 */
[----:B------:R-:W-:Y:S02]  /*5ac0*/  @UP2 USHF.R.U32.HI UR4, URZ, UR41, UR5 ;  /* 0x00000029ff042299 */ /* 0x000fe40008011605 */
[----:B------:R-:W-:Y:S02]  /*5ad0*/  @UP2 USHF.R.U32.HI UR7, URZ, UR41, UR10 ;  /* 0x00000029ff072299 */ /* 0x000fe4000801160a */
[----:B------:R-:W-:Y:S02]  /*5ae0*/  UIMAD UR4, UR42, UR4, URZ ;  /* 0x000000042a0472a4 */ /* 0x000fe4000f8e02ff */
[----:B------:R-:W-:Y:S02]  /*5af0*/  UIMAD.WIDE.U32 UR10, UR6, UR40, URZ ;  /* 0x00000028060a72a5 */ /* 0x000fe4000f8e00ff */
[----:B------:R-:W-:Y:S02]  /*5b00*/  USEL UR5, UR38, UR12, !UP1 ;  /* 0x0000000c26057287 */ /* 0x000fe4000c800000 */
[----:B------:R-:W-:Y:S02]  /*5b10*/  UIMAD UR8, UR42, UR7, URZ ;  /* 0x000000072a0872a4 */ /* 0x000fe4000f8e02ff */
[----:B------:R-:W-:Y:S03]  /*5b20*/  UISETP.GE.AND UP0, UPT, UR6, UR4, UPT ;  /* 0x000000040600728c */ /* 0x000fe6000bf06270 */
[----:B------:R-:W-:Y:S01]  /*5b30*/  UMOV UR4, UR11 ;  /* 0x0000000b00047c82 */ /* 0x000fe20008000000 */
[----:B------:R-:W-:Y:S02]  /*5b40*/  UISETP.GE.OR UP0, UPT, UR5, UR8, UP0 ;  /* 0x000000080500728c */ /* 0x000fe40008706670 */
[----:B------:R-:W-:Y:S02]  /*5b50*/  USHF.R.U32.HI UR4, URZ, UR41, UR4 ;  /* 0x00000029ff047299 */ /* 0x000fe40008011604 */
[----:B------:R-:W-:Y:S02]  /*5b60*/  UIMAD.WIDE.U32 UR8, UR5, UR40, URZ ;  /* 0x00000028050872a5 */ /* 0x000fe4000f8e00ff */
[----:B------:R-:W-:Y:S02]  /*5b70*/  USEL UR11, UR6, UR4, !UP2 ;  /* 0x00000004060b7287 */ /* 0x000fe4000d000000 */
[----:B------:R-:W-:Y:S02]  /*5b80*/  UIADD3 UR8, UPT, UPT, -UR5, URZ, URZ ;  /* 0x000000ff05087290 */ /* 0x000fe4000fffe1ff */
[----:B------:R-:W-:Y:S01]  /*5b90*/  UIADD3 UR10, UPT, UPT, -UR11, URZ, URZ ;  /* 0x000000ff0b0a7290 */ /* 0x000fe2000fffe1ff */
[----:B------:R-:W-:Y:S01]  /*5ba0*/  @!UP0 UMOV UR4, UR9 ;  /* 0x0000000900048c82 */ /* 0x000fe20008000000 */
[----:B------:R-:W-:Y:S02]  /*5bb0*/  UIADD3 UR9, UPT, UPT, -UR6, URZ, URZ ;  /* 0x000000ff06097290 */ /* 0x000fe4000fffe1ff */
[----:B------:R-:W-:Y:S02]  /*5bc0*/  @!UP0 USHF.R.U32.HI UR4, URZ, UR41, UR4 ;  /* 0x00000029ff048299 */ /* 0x000fe40008011604 */
[----:B------:R-:W-:Y:S02]  /*5bd0*/  UIMAD UR10, UR42, UR10, UR6 ;  /* 0x0000000a2a0a72a4 */ /* 0x000fe4000f8e0206 */
[----:B------:R-:W-:Y:S04]  /*5be0*/  @!UP0 USEL UR4, UR5, UR4, !UP2 ;  /* 0x0000000405048287 */ /* 0x000fe8000d000000 */
[----:B------:R-:W-:Y:S02]  /*5bf0*/  @!UP0 UIMAD UR10, UR7, UR10, UR4 ;  /* 0x0000000a070a82a4 */ /* 0x000fe4000f8e0204 */
[----:B------:R-:W-:Y:S02]  /*5c00*/  @!UP0 UIADD3 UR11, UPT, UPT, UR11, -UR4, URZ ;  /* 0x800000040b0b8290 */ /* 0x000fe4000fffe0ff */
[----:B------:R-:W-:Y:S02]  /*5c10*/  UIMAD UR7, UR43, UR8, UR38 ;  /* 0x000000082b0772a4 */ /* 0x000fe4000f8e0226 */
[----:B------:R-:W-:Y:S02]  /*5c20*/  @!UP0 UIMAD UR6, UR11, UR42, UR5 ;  /* 0x0000002a0b0682a4 */ /* 0x000fe4000f8e0205 */
[----:B------:R-:W-:Y:S01]  /*5c30*/  UIMAD UR4, UR58, UR9, UR37 ;  /* 0x000000093a0472a4 */ /* 0x000fe2000f8e0225 */
[----:B------:R-:W-:Y:S02]  /*5c40*/  @!UP0 UMOV UR5, UR10 ;  /* 0x0000000a00058c82 */ /* 0x000fe40008000000 */
[----:B------:R-:W-:Y:S02]  /*5c50*/  UIMAD UR38, UR5, UR43, UR7 ;  /* 0x0000002b052672a4 */ /* 0x000fe4000f8e0207 */
[----:B------:R-:W-:Y:S11]  /*5c60*/  UIMAD UR37, UR6, UR58, UR4 ;  /* 0x0000003a062572a4 */ /* 0x000ff6000f8e0204 */
[----:B------:R-:W-:Y:S01]  /*5c70*/  @!UPT UIADD3 URZ, UPT, UPT, URZ, URZ, URZ ;  /* 0x000000fffffff290 */ /* 0x000fe2000fffe0ff */
.L_x_91:
[----:B------:R-:W-:Y:S01]  /*5c80*/  UISETP.NE.AND UP0, UPT, UR39, 0x1, UPT ;  /* 0x000000012700788c */ /* 0x000fe2000bf05270 */
[----:B------:R-:W-:Y:S01]  /*5c90*/  LOP3.LUT P0, RZ, R57, 0x3f0, RZ, 0xc0, !PT ;  /* 0x000003f039ff7812 */ /* 0x000fe2000780c0ff */
[----:B------:R-:W-:Y:S01]  /*5ca0*/  USHF.L.U32 UR50, UR24, 0x6, URZ ;  /* 0x0000000618327899 */ /* 0x000fe200080006ff */
[----:B------:R-:W-:Y:S01]  /*5cb0*/  BSSY.RECONVERGENT B6, `(.L_x_92) ;  /* 0x0000034000067945 */ /* 0x000fe20003800200 */
[----:B------:R-:W-:Y:S01]  /*5cc0*/  USHF.L.U32 UR49, UR28, 0x7, URZ ;  /* 0x000000071c317899 */ /* 0x000fe200080006ff */
[----:B------:R-:W-:Y:S06]  /*5cd0*/  IADD3 R59, PT, PT, R59, 0x1, RZ ;  /* 0x000000013b3b7810 */ /* 0x000fec0007ffe0ff */
[----:B------:R-:W2:Y:S01]  /*5ce0*/  @!UP0 LDCU.128 UR12, c[0x0][0xb10] ;  /* 0x00016200ff0c87ac */ /* 0x000ea20008000c00 */
[----:B------:R-:W3:Y:S01]  /*5cf0*/  @!UP0 LDCU UR5, c[0x0][0xb0c] ;  /* 0x00016180ff0587ac */ /* 0x000ee20008000800 */
[----:B------:R-:W4:Y:S01]  /*5d00*/  @!UP0 LDCU UR10, c[0x0][0xb20] ;  /* 0x00016400ff0a87ac */ /* 0x000f220008000800 */
[----:B--2---:R-:W-:Y:S02]  /*5d10*/  UIMAD.WIDE.U32 UR8, UR38, UR12, URZ ;  /* 0x0000000c260872a5 */ /* 0x004fe4000f8e00ff */
[----:B------:R-:W-:Y:S02]  /*5d20*/  UIMAD.WIDE.U32 UR6, UR37, UR15, URZ ;  /* 0x0000000f250672a5 */ /* 0x000fe4000f8e00ff */
[----:B------:R-:W-:Y:S03]  /*5d30*/  @!UP0 UISETP.NE.AND UP1, UPT, UR14, 0x1, UPT ;  /* 0x000000010e00888c */ /* 0x000fe6000bf25270 */
[----:B------:R-:W-:Y:S01]  /*5d40*/  @!UP0 UMOV UR4, UR9 ;  /* 0x0000000900048c82 */ /* 0x000fe20008000000 */
[----:B---3--:R-:W-:Y:S02]  /*5d50*/  @!UP0 UISETP.NE.AND UP2, UPT, UR5, 0x1, UPT ;  /* 0x000000010500888c */ /* 0x008fe4000bf45270 */
[----:B------:R-:W-:Y:S01]  /*5d60*/  @!UP0 USHF.R.U32.HI UR4, URZ, UR13, UR4 ;  /* 0x0000000dff048299 */ /* 0x000fe20008011604 */
[----:B------:R-:W-:Y:S02]  /*5d70*/  @!UP0 UMOV UR6, UR7 ;  /* 0x0000000700068c82 */ /* 0x000fe40008000000 */
[----:B----4-:R-:W-:Y:S02]  /*5d80*/  @!UP0 USHF.R.U32.HI UR6, URZ, UR10, UR6 ;  /* 0x0000000aff068299 */ /* 0x010fe40008011606 */
[----:B------:R-:W-:Y:S02]  /*5d90*/  @!UP0 USEL UR7, UR38, UR4, !UP2 ;  /* 0x0000000426078287 */ /* 0x000fe4000d000000 */
[----:B------:R-:W-:Y:S04]  /*5da0*/  @!UP0 USEL UR6, UR37, UR6, !UP1 ;  /* 0x0000000625068287 */ /* 0x000fe8000c800000 */
[----:B------:R-:W-:Y:S02]  /*5db0*/  @!UP0 UIADD3 UR4, UPT, UPT, -UR7, UR6, URZ ;  /* 0x0000000607048290 */ /* 0x000fe4000fffe1ff */
[----:B------:R-:W-:Y:S02]  /*5dc0*/  @!UP0 UIADD3 UR6, UPT, UPT, UR7, -UR6, URZ ;  /* 0x8000000607068290 */ /* 0x000fe4000fffe0ff */
[----:B------:R-:W-:Y:S02]  /*5dd0*/  @!UP0 UIMAD UR38, UR4, UR5, UR38 ;  /* 0x00000005042682a4 */ /* 0x000fe4000f8e0226 */
[----:B------:R-:W-:Y:S01]  /*5de0*/  @!UP0 UIMAD UR37, UR6, UR14, UR37 ;  /* 0x0000000e062582a4 */ /* 0x000fe2000f8e0225 */
[----:B------:R-:W-:Y:S11]  /*5df0*/  @!P0 BRA `(.L_x_93) ;  /* 0x00000000007c8947 */ /* 0x000ff60003800000 */
[----:B------:R-:W2:Y:S01]  /*5e00*/  LDCU.64 UR8, c[0x4][0x80] ;  /* 0x01001000ff0877ac */ /* 0x000ea20008000a00 */
[----:B------:R-:W-:Y:S01]  /*5e10*/  MOV R2, 0x0 ;  /* 0x0000000000027802 */ /* 0x000fe20000000f00 */
[----:B------:R-:W-:Y:S02]  /*5e20*/  HFMA2 R12, -RZ, RZ, 0, 5.9604644775390625e-08 ;  /* 0x00000001ff0c7431 */ /* 0x000fe400000001ff */
[----:B------:R-:W-:Y:S01]  /*5e30*/  IMAD.MOV.U32 R8, RZ, RZ, 0x70 ;  /* 0x00000070ff087424 */ /* 0x000fe200078e00ff */
[----:B------:R3:W4:Y:S01]  /*5e40*/  LDC.64 R14, c[0x4][R2] ;  /* 0x01000000020e7b82 */ /* 0x0007220000000a00 */
[----:B------:R-:W1:Y:S01]  /*5e50*/  LDCU.64 UR6, c[0x4][0x88] ;  /* 0x01001100ff0677ac */ /* 0x000e620008000a00 */
[----:B------:R-:W-:Y:S01]  /*5e60*/  IMAD.MOV.U32 R13, RZ, RZ, RZ ;  /* 0x000000ffff0d7224 */ /* 0x000fe200078e00ff */
[----:B------:R-:W1:Y:S01]  /*5e70*/  LDCU.64 UR4, c[0x4][0x8] ;  /* 0x01000100ff0477ac */ /* 0x000e620008000a00 */
[----:B--2---:R-:W-:Y:S01]  /*5e80*/  MOV R5, UR9 ;  /* 0x0000000900057c02 */ /* 0x004fe20008000f00 */
[----:B------:R-:W-:Y:S01]  /*5e90*/  IMAD.U32 R4, RZ, RZ, UR8 ;  /* 0x00000008ff047e24 */ /* 0x000fe2000f8e00ff */
[----:B-1----:R-:W-:Y:S01]  /*5ea0*/  MOV R7, UR7 ;  /* 0x0000000700077c02 */ /* 0x002fe20008000f00 */
[----:B------:R-:W-:Y:S01]  /*5eb0*/  IMAD.U32 R6, RZ, RZ, UR6 ;  /* 0x00000006ff067e24 */ /* 0x000fe2000f8e00ff */
[----:B------:R-:W-:Y:S01]  /*5ec0*/  MOV R11, UR5 ;  /* 0x00000005000b7c02 */ /* 0x000fe20008000f00 */
[----:B------:R-:W-:Y:S02]  /*5ed0*/  IMAD.U32 R10, RZ, RZ, UR4 ;  /* 0x00000004ff0a7e24 */ /* 0x000fe4000f8e00ff */
[----:B------:R-:W-:Y:S07]  /*5ee0*/  LEPC R20, `(.L_x_94) ;  /* 0x000000001014794e */ /* 0x000fee0000000000 */
[----:B---345:R-:W-:Y:S05]  /*5ef0*/  CALL.ABS.NOINC R14 ;  /* 0x000000000e007343 */ /* 0x038fea0003c00000 */
.L_x_94:
[----:B------:R-:W1:Y:S01]  /*5f00*/  LDCU.64 UR8, c[0x4][0x80] ;  /* 0x01001000ff0877ac */ /* 0x000e620008000a00 */
[----:B------:R-:W2:Y:S01]  /*5f10*/  LDC.64 R2, c[0x4][R2] ;  /* 0x0100000002027b82 */ /* 0x000ea20000000a00 */
[----:B------:R-:W-:Y:S02]  /*5f20*/  HFMA2 R12, -RZ, RZ, 0, 5.9604644775390625e-08 ;  /* 0x00000001ff0c7431 */ /* 0x000fe400000001ff */
[----:B------:R-:W-:Y:S02]  /*5f30*/  IMAD.MOV.U32 R8, RZ, RZ, 0x70 ;  /* 0x00000070ff087424 */ /* 0x000fe400078e00ff */
[----:B------:R-:W-:Y:S01]  /*5f40*/  IMAD.MOV.U32 R13, RZ, RZ, RZ ;  /* 0x000000ffff0d7224 */ /* 0x000fe200078e00ff */
[----:B------:R-:W3:Y:S01]  /*5f50*/  LDCU.64 UR6, c[0x4][0x88] ;  /* 0x01001100ff0677ac */ /* 0x000ee20008000a00 */
[----:B------:R-:W4:Y:S01]  /*5f60*/  LDCU.64 UR4, c[0x4][0x8] ;  /* 0x01000100ff0477ac */ /* 0x000f220008000a00 */
[----:B-1----:R-:W-:Y:S02]  /*5f70*/  MOV R4, UR8 ;  /* 0x0000000800047c02 */ /* 0x002fe40008000f00 */
[----:B------:R-:W-:Y:S02]  /*5f80*/  MOV R5, UR9 ;  /* 0x0000000900057c02 */ /* 0x000fe40008000f00 */
[----:B---3--:R-:W-:Y:S01]  /*5f90*/  MOV R7, UR7 ;  /* 0x0000000700077c02 */ /* 0x008fe20008000f00 */
[----:B------:R-:W-:Y:S01]  /*5fa0*/  IMAD.U32 R6, RZ, RZ, UR6 ;  /* 0x00000006ff067e24 */ /* 0x000fe2000f8e00ff */
[----:B----4-:R-:W-:Y:S01]  /*5fb0*/  MOV R11, UR5 ;  /* 0x00000005000b7c02 */ /* 0x010fe20008000f00 */
[----:B------:R-:W-:Y:S02]  /*5fc0*/  IMAD.U32 R10, RZ, RZ, UR4 ;  /* 0x00000004ff0a7e24 */ /* 0x000fe4000f8e00ff */
[----:B------:R-:W-:Y:S07]  /*5fd0*/  LEPC R20, `(.L_x_93) ;  /* 0x000000001014794e */ /* 0x000fee0000000000 */
[----:B--2---:R-:W-:Y:S05]  /*5fe0*/  CALL.ABS.NOINC R2 ;  /* 0x0000000002007343 */ /* 0x004fea0003c00000 */
.L_x_93:
[----:B------:R-:W-:Y:S05]  /*5ff0*/  BSYNC.RECONVERGENT B6 ;  /* 0x0000000000067941 */ /* 0x000fea0003800200 */
.L_x_92:
[----:B------:R-:W-:Y:S02]  /*6000*/  R2UR UR6, R56 ;  /* 0x00000000380672ca */ /* 0x000fe400000e0000 */
[----:B------:R-:W-:Y:S02]  /*6010*/  R2UR UR5, R67 ;  /* 0x00000000430572ca */ /* 0x000fe400000e0000 */
[----:B------:R-:W-:Y:S02]  /*6020*/  R2UR UR4, R66 ;  /* 0x00000000420472ca */ /* 0x000fe400000e0000 */
[----:B------:R-:W-:Y:S02]  /*6030*/  ISETP.NE.U32.AND P4, PT, R50, RZ, PT ;  /* 0x000000ff3200720c */ /* 0x000fe40003f85070 */
[----:B------:R-:W-:Y:S02]  /*6040*/  ISETP.NE.U32.AND P2, PT, RZ, UR54, PT ;  /* 0x00000036ff007c0c */ /* 0x000fe4000bf45070 */
[----:B------:R-:W-:Y:S02]  /*6050*/  ISETP.NE.AND.EX P4, PT, R51, RZ, PT, P4 ;  /* 0x000000ff3300720c */ /* 0x000fe40003f85340 */
[----:B------:R-:W-:Y:S01]  /*6060*/  ISETP.NE.AND.EX P2, PT, RZ, UR55, PT, P2 ;  /* 0x00000037ff007c0c */ /* 0x000fe2000bf45320 */
[----:B------:R-:W-:Y:S02]  /*6070*/  UISETP.NE.AND UP2, UPT, UR6, URZ, UPT ;  /* 0x000000ff0600728c */ /* 0x000fe4000bf45270 */
[----:B------:R-:W-:Y:S04]  /*6080*/  UISETP.NE.U32.AND UP0, UPT, UR5, URZ, UPT ;  /* 0x000000ff0500728c */ /* 0x000fe8000bf05070 */
[----:B------:R-:W-:Y:S01]  /*6090*/  UISETP.NE.AND.EX UP1, UPT, UR4, URZ, UPT, UP0 ;  /* 0x000000ff0400728c */ /* 0x000fe2000bf25300 */
[----:B------:R-:W-:Y:S01]  /*60a0*/  PLOP3.LUT P1, PT, PT, PT, UP2, 0x80, 0x8 ;  /* 0x000000000008781c */ /* 0x000fe20003f2f028 */
[----:B------:R-:W-:Y:S03]  /*60b0*/  UPLOP3.LUT UP0, UPT, UPT, UPT, UPT, 0x40, 0x4 ;  /* 0x000000000004789c */ /* 0x000fe60003f0e870 */
[----:B------:R-:W-:Y:S06]  /*60c0*/  @UP2 UPLOP3.LUT UP0, UPT, UPT, UPT, UP1, 0x80, 0x8 ;  /* 0x000000000008289c */ /* 0x000fec0003f0f010 */
[----:B------:R-:W-:Y:S01]  /*60d0*/  PLOP3.LUT P0, PT, PT, PT, UP0, 0x80, 0x8 ;  /* 0x000000000008781c */ /* 0x000fe20003f0f008 */
[----:B------:R-:W-:Y:S01]  /*60e0*/  @!UPT UIADD3 URZ, UPT, UPT, URZ, URZ, URZ ;  /* 0x000000fffffff290 */ /* 0x000fe2000fffe0ff */
[----:B------:R-:W-:Y:S11]  /*60f0*/  BRA.U !UP1, `(.L_x_95) ;  /* 0x0000000109407547 */ /* 0x000ff6000b800000 */
[----:B------:R-:W-:Y:S01]  /*6100*/  UISETP.NE.U32.AND UP0, UPT, UR54, URZ, UPT ;  /* 0x000000ff3600728c */ /* 0x000fe2000bf05070 */
[----:B------:R-:W-:Y:S01]  /*6110*/  R2UR UR6, R67 ;  /* 0x00000000430672ca */ /* 0x000fe200000e0000 */
[----:B------:R-:W2:Y:S01]  /*6120*/  LDCU.64 UR8, c[0x0][0x358] ;  /* 0x00006b00ff0877ac */ /* 0x000ea20008000a00 */
[----:B------:R-:W-:Y:S02]  /*6130*/  HFMA2 R53, -RZ, RZ, 0, 5.9604644775390625e-08 ;  /* 0x00000001ff357431 */ /* 0x000fe400000001ff */
[----:B-1----:R-:W-:Y:S01]  /*6140*/  IMAD.MOV.U32 R0, RZ, RZ, 0x1 ;  /* 0x00000001ff007424 */ /* 0x002fe200078e00ff */
[----:B------:R-:W-:Y:S06]  /*6150*/  UISETP.NE.AND.EX UP0, UPT, UR55, URZ, UPT, UP0 ;  /* 0x000000ff3700728c */ /* 0x000fec000bf05300 */
[----:B------:R-:W-:Y:S05]  /*6160*/  PLOP3.LUT P3, PT, PT, PT, UP0, 0x80, 0x8 ;  /* 0x000000000008781c */ /* 0x000fea0003f6f008 */
[----:B------:R-:W1:Y:S01]  /*6170*/  @UP0 LDCU.64 UR4, c[0x0][0x888] ;  /* 0x00011100ff0407ac */ /* 0x000e620008000a00 */
[----:B------:R-:W-:Y:S07]  /*6180*/  @UP0 UIMAD UR6, UR36, UR6, URZ ;  /* 0x00000006240602a4 */ /* 0x000fee000f8e02ff */
[----:B------:R-:W-:Y:S01]  /*6190*/  @!P3 PRMT R53, R0, 0x7610, R53 ;  /* 0x000076100035b816 */ /* 0x000fe20000000035 */
[----:B-1----:R-:W-:Y:S06]  /*61a0*/  @UP0 UIMAD.WIDE UR4, UR6, 0x4, UR4 ;  /* 0x00000004060408a5 */ /* 0x002fec000f8e0204 */
[----:B------:R-:W-:Y:S02]  /*61b0*/  IMAD.U32 R2, RZ, RZ, UR4 ;  /* 0x00000004ff027e24 */ /* 0x000fe4000f8e00ff */
[----:B------:R-:W-:Y:S03]  /*61c0*/  IMAD.U32 R3, RZ, RZ, UR5 ;  /* 0x00000005ff037e24 */ /* 0x000fe6000f8e00ff */
[----:B------:R-:W1:Y:S02]  /*61d0*/  @!UP0 LDCU UR4, c[0x0][0x880] ;  /* 0x00011000ff0487ac */ /* 0x000e640008000800 */
[----:B--2--5:R2:W5:Y:S02]  /*61e0*/  @P3 LDG.E R27, desc[UR8][R2.64] ;  /* 0x00000008021b3981 */ /* 0x024564000c1e1900 */
[----:B-12---:R-:W-:Y:S02]  /*61f0*/  @!P3 MOV R27, UR4 ;  /* 0x00000004001bbc02 */ /* 0x006fe40008000f00 */
.L_x_95:
[----:B------:R-:W-:Y:S05]  /*6200*/  @!P4 BRA `(.L_x_96) ;  /* 0x000000000024c947 */ /* 0x000fea0003800000 */
[----:B------:R-:W-:Y:S01]  /*6210*/  ISETP.NE.U32.AND P3, PT, R48, RZ, PT ;  /* 0x000000ff3000720c */ /* 0x000fe20003f65070 */
[----:B------:R-:W2:Y:S03]  /*6220*/  LDCU.64 UR4, c[0x0][0x358] ;  /* 0x00006b00ff0477ac */ /* 0x000ea60008000a00 */
[----:B------:R-:W-:Y:S11]  /*6230*/  ISETP.NE.AND.EX P3, PT, R49, RZ, PT, P3 ;  /* 0x000000ff3100720c */ /* 0x000ff60003f65330 */
[----:B------:R-:W-:Y:S02]  /*6240*/  @!UPT UIADD3 URZ, UPT, UPT, URZ, URZ, URZ ;  /* 0x000000fffffff290 */ /* 0x000fe4000fffe0ff */
[----:B------:R-:W3:Y:S01]  /*6250*/  @P3 LDC.64 R2, c[0x0][0x8a8] ;  /* 0x00022a00ff023b82 */ /* 0x000ee20000000a00 */
[----:B-1----:R-:W-:Y:S04]  /*6260*/  @P3 IMAD R0, R50, UR36, RZ ;  /* 0x0000002432003c24 */ /* 0x002fe8000f8e02ff */
[----:B---3--:R-:W-:Y:S05]  /*6270*/  @P3 IMAD.WIDE R2, R0, 0x4, R2 ;  /* 0x0000000400023825 */ /* 0x008fea00078e0202 */
[----:B--2--5:R2:W5:Y:S02]  /*6280*/  @P3 LDG.E R24, desc[UR4][R2.64] ;  /* 0x0000000402183981 */ /* 0x024564000c1e1900 */
[----:B--2---:R-:W3:Y:S02]  /*6290*/  @!P3 LDC R24, c[0x0][0x8a0] ;  /* 0x00022800ff18bb82 */ /* 0x004ee40000000800 */
.L_x_96:
[----:B-----5:R-:W-:Y:S01]  /*62a0*/  FSETP.NEU.AND P3, PT, R27, RZ, PT ;  /* 0x000000ff1b00720b */ /* 0x020fe20003f6d000 */
[----:B------:R-:W-:Y:S01]  /*62b0*/  IMAD.SHL.U32 R74, R52, 0x4, RZ ;  /* 0x00000004344a7824 */ /* 0x000fe200078e00ff */
[----:B------:R-:W-:Y:S01]  /*62c0*/  SEL R4, RZ, 0xffffffff, P2 ;  /* 0xffffffffff047807 */ /* 0x000fe20001000000 */
[----:B------:R-:W-:Y:S01]  /*62d0*/  BSSY B1, `(.L_x_97) ;  /* 0x0000044000017945 */ /* 0x000fe20003800000 */
[----:B------:R-:W-:Y:S01]  /*62e0*/  @P1 LOP3.LUT P2, RZ, R53, 0xff, RZ, 0xc0, !PT ;  /* 0x000000ff35ff1812 */ /* 0x000fe2000784c0ff */
[----:B------:R-:W-:Y:S01]  /*62f0*/  VIADD R70, R74, UR44 ;  /* 0x0000002c4a467c36 */ /* 0x000fe20008000000 */
[----:B-1----:R-:W-:Y:S01]  /*6300*/  @P1 SEL R0, RZ, 0xffffffff, P3 ;  /* 0xffffffffff001807 */ /* 0x002fe20001800000 */
[----:B------:R-:W-:Y:S01]  /*6310*/  IMAD.MOV.U32 R75, RZ, RZ, 0x1 ;  /* 0x00000001ff4b7424 */ /* 0x000fe200078e00ff */
[----:B------:R-:W-:Y:S01]  /*6320*/  LOP3.LUT R62, R62, 0x1, RZ, 0x3c, !PT ;  /* 0x000000013e3e7812 */ /* 0x000fe200078e3cff */
[----:B------:R-:W-:Y:S01]  /*6330*/  IMAD.MOV.U32 R73, RZ, RZ, RZ ;  /* 0x000000ffff497224 */ /* 0x000fe200078e00ff */
[----:B------:R-:W-:Y:S02]  /*6340*/  @P0 SEL R0, R4, R0, !P2 ;  /* 0x0000000004000207 */ /* 0x000fe40005000000 */
[----:B------:R-:W-:Y:S02]  /*6350*/  CS2R R38, SRZ ;  /* 0x0000000000267805 */ /* 0x000fe4000001ff00 */
[----:B------:R-:W-:Y:S02]  /*6360*/  LEA R26, R22, UR44, 0x3 ;  /* 0x0000002c161a7c11 */ /* 0x000fe4000f8e18ff */
[----:B------:R-:W-:Y:S02]  /*6370*/  CS2R R36, SRZ ;  /* 0x0000000000247805 */ /* 0x000fe4000001ff00 */
[----:B------:R-:W-:Y:S02]  /*6380*/  @P1 LOP3.LUT R0, R0, 0x1, RZ, 0xc0, !PT ;  /* 0x0000000100001812 */ /* 0x000fe400078ec0ff */
[----:B------:R-:W-:Y:S02]  /*6390*/  CS2R R34, SRZ ;  /* 0x0000000000227805 */ /* 0x000fe4000001ff00 */
[----:B------:R-:W-:Y:S02]  /*63a0*/  SHF.L.U32 R2, R61, 0x1f, RZ ;  /* 0x0000001f3d027819 */ /* 0x000fe400000006ff */
[----:B------:R-:W-:Y:S02]  /*63b0*/  CS2R R32, SRZ ;  /* 0x0000000000207805 */ /* 0x000fe4000001ff00 */
[----:B------:R-:W-:Y:S02]  /*63c0*/  ISETP.NE.U32.OR P6, PT, R0, 0x1, !P1 ;  /* 0x000000010000780c */ /* 0x000fe40004fc5470 */
[----:B------:R-:W-:Y:S02]  /*63d0*/  CS2R R42, SRZ ;  /* 0x00000000002a7805 */ /* 0x000fe4000001ff00 */
[----:B------:R-:W-:Y:S02]  /*63e0*/  PLOP3.LUT P2, PT, PT, PT, UP1, 0x80, 0x8 ;  /* 0x000000000008781c */ /* 0x000fe40003f4f018 */
[----:B------:R-:W-:Y:S02]  /*63f0*/  CS2R R40, SRZ ;  /* 0x0000000000287805 */ /* 0x000fe4000001ff00 */
[----:B------:R-:W-:Y:S02]  /*6400*/  LEA.HI R25, R22, R22, RZ, 0x1 ;  /* 0x0000001616197211 */ /* 0x000fe400078f08ff */
[----:B------:R-:W-:Y:S02]  /*6410*/  CS2R R46, SRZ ;  /* 0x00000000002e7805 */ /* 0x000fe4000001ff00 */
[----:B------:R-:W-:Y:S02]  /*6420*/  LOP3.LUT P4, R58, R53, 0xff, RZ, 0xc0, !PT ;  /* 0x000000ff353a7812 */ /* 0x000fe4000788c0ff */
[----:B------:R-:W-:Y:S02]  /*6430*/  CS2R R44, SRZ ;  /* 0x00000000002c7805 */ /* 0x000fe4000001ff00 */
[----:B------:R-:W-:Y:S01]  /*6440*/  SEL R3, RZ, 0xffffffff, P3 ;  /* 0xffffffffff037807 */ /* 0x000fe20001800000 */
[----:B------:R-:W-:Y:S01]  /*6450*/  VIADD R71, R70, 0x400 ;  /* 0x0000040046477836 */ /* 0x000fe20000000000 */
[----:B------:R-:W-:Y:S01]  /*6460*/  P2R R68, PR, RZ, 0x40 ;  /* 0x00000040ff447803 */ /* 0x000fe20000000000 */
[----:B------:R-:W-:Y:S01]  /*6470*/  IMAD.IADD R69, R63, 0x1, R70 ;  /* 0x000000013f457824 */ /* 0x000fe200078e0246 */
[----:B------:R-:W-:Y:S02]  /*6480*/  @P6 SHF.L.U32 R0, R62, 0x1f, RZ ;  /* 0x0000001f3e006819 */ /* 0x000fe400000006ff */
[----:B------:R-:W-:Y:S02]  /*6490*/  @P2 SEL R3, R4, R3, !P4 ;  /* 0x0000000304032207 */ /* 0x000fe40006000000 */
[----:B------:R1:W2:Y:S02]  /*64a0*/  @P6 SYNCS.PHASECHK.TRANS64.TRYWAIT P1, [UR44+0x40], R0 ;  /* 0x00004000ff0065a7 */ /* 0x0002a4000802112c */
[----:B------:R-:W-:Y:S04]  /*64b0*/  LOP3.LUT R3, R3, 0x1, RZ, 0xc0, !PT ;  /* 0x0000000103037812 */ /* 0x000fe800078ec0ff */
[----:B------:R-:W-:Y:S04]  /*64c0*/  ISETP.NE.U32.AND P5, PT, R3, 0x1, PT ;  /* 0x000000010300780c */ /* 0x000fe80003fa5070 */
[----:B------:R-:W-:Y:S01]  /*64d0*/  P2R R76, PR, RZ, 0x20 ;  /* 0x00000020ff4c7803 */ /* 0x000fe20000000000 */
[----:B------:R4:W3:Y:S01]  /*64e0*/  SYNCS.PHASECHK.TRANS64.TRYWAIT P0, [R26+URZ+0xb0], R2 ;  /* 0x0000b0021a0075a7 */ /* 0x0008e200080011ff */
[C---:B-1----:R-:W-:Y:S01]  /*64f0*/  IMAD.SHL.U32 R0, R25.reuse, 0x40, RZ ;  /* 0x0000004019007824 */ /* 0x042fe200078e00ff */
[----:B------:R-:W-:Y:S04]  /*6500*/  LOP3.LUT R25, R25, 0xffe, RZ, 0xc0, !PT ;  /* 0x00000ffe19197812 */ /* 0x000fe800078ec0ff */
[----:B------:R-:W-:Y:S01]  /*6510*/  LOP3.LUT R0, R0, 0xffffff80, RZ, 0xc0, !PT ;  /* 0xffffff8000007812 */ /* 0x000fe200078ec0ff */
[----:B------:R-:W-:Y:S04]  /*6520*/  IMAD.IADD R25, R22, 0x1, -R25 ;  /* 0x0000000116197824 */ /* 0x000fe800078e0a19 */
[----:B------:R-:W-:Y:S04]  /*6530*/  IMAD.IADD R0, R23, 0x1, R0 ;  /* 0x0000000117007824 */ /* 0x000fe800078e0200 */
[----:B------:R-:W-:Y:S01]  /*6540*/  IMAD R25, R25, 0x100000, R0 ;  /* 0x0010000019197824 */ /* 0x000fe200078e0200 */
[----:B--2---:R-:W-:Y:S01]  /*6550*/  @P6 SEL R75, RZ, 0x1, !P1 ;  /* 0x00000001ff4b6807 */ /* 0x004fe20004800000 */
[----:B----4-:R-:W-:Y:S06]  /*6560*/  @!P6 BRA `(.L_x_98) ;  /* 0x000000000068e947 */ /* 0x010fec0003800000 */
[C---:B------:R-:W-:Y:S01]  /*6570*/  @P5 IMAD R5, R64.reuse, 0x4, R71 ;  /* 0x0000000440055824 */ /* 0x040fe200078e0247 */
[----:B------:R-:W-:Y:S01]  /*6580*/  ISETP.NE.AND P1, PT, R75, RZ, PT ;  /* 0x000000ff4b00720c */ /* 0x000fe20003f25270 */
[----:B------:R-:W-:Y:S01]  /*6590*/  @P5 IMAD R4, R64, 0x4, R70 ;  /* 0x0000000440045824 */ /* 0x000fe200078e0246 */
[----:B------:R-:W-:Y:S01]  /*65a0*/  BSSY B0, `(.L_x_99) ;  /* 0x000000e000007945 */ /* 0x000fe20003800000 */
[----:B------:R-:W-:Y:S01]  /*65b0*/  IMAD.MOV.U32 R38, RZ, RZ, RZ ;  /* 0x000000ffff267224 */ /* 0x000fe200078e00ff */
[----:B------:R-:W-:Y:S01]  /*65c0*/  CS2R R34, SRZ ;  /* 0x0000000000227805 */ /* 0x000fe2000001ff00 */
[----:B------:R-:W-:Y:S01]  /*65d0*/  @P5 IMAD.IADD R5, R63, 0x1, R5 ;  /* 0x000000013f055824 */ /* 0x000fe200078e0205 */
[----:B------:R-:W-:Y:S02]  /*65e0*/  CS2R R32, SRZ ;  /* 0x0000000000207805 */ /* 0x000fe4000001ff00 */
[----:B------:R-:W-:Y:S02]  /*65f0*/  CS2R R36, SRZ ;  /* 0x0000000000247805 */ /* 0x000fe4000001ff00 */
[----:B------:R-:W-:Y:S02]  /*6600*/  CS2R R46, SRZ ;  /* 0x00000000002e7805 */ /* 0x000fe4000001ff00 */
[----:B------:R-:W-:Y:S02]  /*6610*/  CS2R R44, SRZ ;  /* 0x00000000002c7805 */ /* 0x000fe4000001ff00 */
[----:B------:R-:W-:Y:S02]  /*6620*/  CS2R R42, SRZ ;  /* 0x00000000002a7805 */ /* 0x000fe4000001ff00 */
[----:B------:R-:W-:Y:S01]  /*6630*/  CS2R R40, SRZ ;  /* 0x0000000000287805 */ /* 0x000fe2000001ff00 */
[----:B------:R-:W-:Y:S06]  /*6640*/  @P1 BRA `(.L_x_100) ;  /* 0x00000000000c1947 */ /* 0x000fec0003800000 */
[----:B------:R-:W-:Y:S04]  /*6650*/  SHF.L.U32 R3, R62, 0x1f, RZ ;  /* 0x0000001f3e037819 */ /* 0x000fe800000006ff */
[----:B------:R-:W1:Y:S02]  /*6660*/  SYNCS.PHASECHK.TRANS64.TRYWAIT P1, [UR44+0x40], R3 ;  /* 0x00004003ff0075a7 */ /* 0x000e64000802112c */
[----:B-1----:R-:W-:Y:S05]  /*6670*/  @!P1 BRA `(.L_x_101) ;  /* 0x0000003000949947 */ /* 0x002fea0003800000 */
.L_x_100:
[----:B------:R-:W-:Y:S05]  /*6680*/  BSYNC B0 ;  /* 0x0000000000007941 */ /* 0x000fea0003800000 */
.L_x_99:
[----:B------:R-:W-:Y:S01]  /*6690*/  ISETP.NE.AND P1, PT, R76, RZ, PT ;  /* 0x000000ff4c00720c */ /* 0x000fe20003f25270 */
[----:B------:R-:W-:Y:S11]  /*66a0*/  HFMA2 R73, -RZ, RZ, 0, 5.9604644775390625e-08 ;  /* 0x00000001ff497431 */ /* 0x000ff600000001ff */
[----:B------:R-:W-:Y:S01]  /*66b0*/  @!UPT UIADD3 URZ, UPT, UPT, URZ, URZ, URZ ;  /* 0x000000fffffff290 */ /* 0x000fe2000fffe0ff */
[----:B------:R-:W-:Y:S05]  /*66c0*/  @P1 WARPSYNC.ALL ;  /* 0x0000000000001948 */ /* 0x000fea0003800000 */
[----:B------:R2:W4:Y:S04]  /*66d0*/  @P1 LDSM.16.M88.4 R32, [R4+0x400] ;  /* 0x000400000420183b */ /* 0x0005280000000200 */
[----:B------:R2:W1:Y:S04]  /*66e0*/  @P1 LDSM.16.M88.4 R36, [R5] ;  /* 0x000000000524183b */ /* 0x0004680000000200 */
[----:B------:R2:W1:Y:S04]  /*66f0*/  @P1 LDSM.16.M88.4 R44, [R74+UR44+0x400] ;  /* 0x0004002c4a2c183b */ /* 0x0004680008000200 */
[----:B------:R2:W1:Y:S02]  /*6700*/  @P1 LDSM.16.M88.4 R40, [R69+0x400] ;  /* 0x000400004528183b */ /* 0x0004640000000200 */
.L_x_98:
[----:B------:R-:W-:Y:S05]  /*6710*/  BSYNC B1 ;  /* 0x0000000000017941 */ /* 0x000fea0003800000 */
.L_x_97:
[----:B-1----:R-:W-:Y:S04]  /*6720*/  SHF.R.U32.HI R0, RZ, 0x15, R25 ;  /* 0x00000015ff007819 */ /* 0x002fe80000011619 */
[----:B------:R-:W-:Y:S01]  /*6730*/  LOP3.LUT P1, RZ, R0, 0x3, R54, 0x48, !PT ;  /* 0x0000000300ff7812 */ /* 0x000fe20007824836 */
[----:B------:R-:W-:Y:S01]  /*6740*/  @!UPT UIADD3 URZ, UPT, UPT, URZ, URZ, URZ ;  /* 0x000000fffffff290 */ /* 0x000fe2000fffe0ff */
[----:B---3--:R-:W-:Y:S11]  /*6750*/  @P0 BRA `(.L_x_102) ;  /* 0x0000000000080947 */ /* 0x008ff60003800000 */
[----:B------:R-:W1:Y:S02]  /*6760*/  SYNCS.PHASECHK.TRANS64.TRYWAIT P0, [R26+URZ+0xb0], R2 ;  /* 0x0000b0021a0075a7 */ /* 0x000e6400080011ff */
[----:B-1----:R-:W-:Y:S05]  /*6770*/  @!P0 BRA `(.L_x_103) ;  /* 0x00000030006c8947 */ /* 0x002fea0003800000 */
.L_x_102:
[----:B------:R-:W-:Y:S05]  /*6780*/  @!P1 BRA `(.L_x_104) ;  /* 0x0000000000409947 */ /* 0x000fea0003800000 */
[----:B------:R-:W2:Y:S01]  /*6790*/  LDCU.64 UR8, c[0x4][0x70] ;  /* 0x01000e00ff0877ac */ /* 0x000ea20008000a00 */
[----:B------:R-:W-:Y:S01]  /*67a0*/  MOV R3, 0x0 ;  /* 0x0000000000037802 */ /* 0x000fe20000000f00 */
[----:B------:R-:W-:Y:S02]  /*67b0*/  HFMA2 R12, -RZ, RZ, 0, 5.9604644775390625e-08 ;  /* 0x00000001ff0c7431 */ /* 0x000fe400000001ff */
[----:B------:R-:W-:Y:S02]  /*67c0*/  IMAD.MOV.U32 R8, RZ, RZ, 0x192 ;  /* 0x00000192ff087424 */ /* 0x000fe400078e00ff */
[----:B------:R-:W-:Y:S01]  /*67d0*/  IMAD.MOV.U32 R13, RZ, RZ, RZ ;  /* 0x000000ffff0d7224 */ /* 0x000fe200078e00ff */
[----:B------:R-:W3:Y:S01]  /*67e0*/  LDCU.64 UR6, c[0x4][0x78] ;  /* 0x01000f00ff0677ac */ /* 0x000ee20008000a00 */
[----:B-1----:R-:W1:Y:S01]  /*67f0*/  LDC.64 R2, c[0x4][R3] ;  /* 0x0100000003027b82 */ /* 0x002e620000000a00 */
[----:B------:R-:W5:Y:S01]  /*6800*/  LDCU.64 UR4, c[0x4][0x10] ;  /* 0x01000200ff0477ac */ /* 0x000f620008000a00 */
[----:B--2---:R-:W-:Y:S01]  /*6810*/  MOV R5, UR9 ;  /* 0x0000000900057c02 */ /* 0x004fe20008000f00 */
[----:B------:R-:W-:Y:S01]  /*6820*/  IMAD.U32 R4, RZ, RZ, UR8 ;  /* 0x00000008ff047e24 */ /* 0x000fe2000f8e00ff */
[----:B---3--:R-:W-:Y:S01]  /*6830*/  MOV R7, UR7 ;  /* 0x0000000700077c02 */ /* 0x008fe20008000f00 */
[----:B------:R-:W-:Y:S01]  /*6840*/  IMAD.U32 R6, RZ, RZ, UR6 ;  /* 0x00000006ff067e24 */ /* 0x000fe2000f8e00ff */
[----:B-----5:R-:W-:Y:S01]  /*6850*/  MOV R11, UR5 ;  /* 0x00000005000b7c02 */ /* 0x020fe20008000f00 */
[----:B------:R-:W-:Y:S02]  /*6860*/  IMAD.U32 R10, RZ, RZ, UR4 ;  /* 0x00000004ff0a7e24 */ /* 0x000fe4000f8e00ff */
[----:B------:R-:W-:Y:S07]  /*6870*/  LEPC R20, `(.L_x_104) ;  /* 0x000000001014794e */ /* 0x000fee0000000000 */
[----:B-1--4-:R-:W-:Y:S05]  /*6880*/  CALL.ABS.NOINC R2 ;  /* 0x0000000002007343 */ /* 0x012fea0003c00000 */
.L_x_104:
[----:B------:R-:W-:Y:S01]  /*6890*/  LOP3.LUT R20, R44, 0xffffe000, RZ, 0xc0, !PT ;  /* 0xffffe0002c147812 */ /* 0x000fe200078ec0ff */
[----:B------:R-:W-:Y:S05]  /*68a0*/  WARPSYNC.ALL ;  /* 0x0000000000007948 */ /* 0x000fea0003800000 */
[----:B------:R-:W-:Y:S01]  /*68b0*/  R2UR UR4, R25 ;  /* 0x00000000190472ca */ /* 0x000fe200000e0000 */
[----:B------:R-:W-:Y:S01]  /*68c0*/  IMAD.SHL.U32 R77, R64, 0x4, RZ ;  /* 0x00000004404d7824 */ /* 0x000fe200078e00ff */
[----:B------:R-:W-:Y:S01]  /*68d0*/  LOP3.LUT R21, R45, 0xffffe000, RZ, 0xc0, !PT ;  /* 0xffffe0002d157812 */ /* 0x000fe200078ec0ff */
[----:B------:R-:W-:Y:S01]  /*68e0*/  BSSY.RECONVERGENT B0, `(.L_x_105) ;  /* 0x0000059000007945 */ /* 0x000fe20003800200 */
[----:B------:R-:W-:Y:S02]  /*68f0*/  ISETP.NE.AND P0, PT, R65, RZ, PT ;  /* 0x000000ff4100720c */ /* 0x000fe40003f05270 */
[----:B------:R-:W-:Y:S05]  /*6900*/  IADD3 R71, PT, PT, R71, R77, RZ ;  /* 0x0000004d47477210 */ /* 0x000fea0007ffe0ff */
[----:B------:R-:W-:Y:S02]  /*6910*/  IMAD.IADD R72, R63, 0x1, R71 ;  /* 0x000000013f487824 */ /* 0x000fe400078e0247 */
[----:B--2---:R-:W2:Y:S02]  /*6920*/  LDTM.16dp128bit.x8 R4, tmem[UR4] ;  /* 0x00000004000479ee */ /* 0x004ea40008180000 */
[C---:B--2---:R-:W-:Y:S01]  /*6930*/  FMUL R0, R24.reuse, R4 ;  /* 0x0000000418007220 */ /* 0x044fe20000400000 */
[C---:B-1----:R-:W-:Y:S01]  /*6940*/  FMUL R2, R24.reuse, R5 ;  /* 0x0000000518027220 */ /* 0x042fe20000400000 */
[C---:B------:R-:W-:Y:S01]  /*6950*/  FMUL R3, R24.reuse, R6 ;  /* 0x0000000618037220 */ /* 0x040fe20000400000 */
[----:B------:R-:W-:Y:S01]  /*6960*/  FMUL R4, R24, R8 ;  /* 0x0000000818047220 */ /* 0x000fe20000400000 */
[C---:B------:R-:W-:Y:S01]  /*6970*/  FFMA R28, R27.reuse, R20, R0 ;  /* 0x000000141b1c7223 */ /* 0x040fe20000000000 */
[----:B------:R-:W-:Y:S01]  /*6980*/  LOP3.LUT R0, R46, 0xffffe000, RZ, 0xc0, !PT ;  /* 0xffffe0002e007812 */ /* 0x000fe200078ec0ff */
[----:B------:R-:W-:Y:S01]  /*6990*/  FFMA R29, R27, R21, R2 ;  /* 0x000000151b1d7223 */ /* 0x000fe20000000002 */
[----:B------:R-:W-:Y:S01]  /*69a0*/  LOP3.LUT R2, R47, 0xffffe000, RZ, 0xc0, !PT ;  /* 0xffffe0002f027812 */ /* 0x000fe200078ec0ff */
[C---:B------:R-:W-:Y:S01]  /*69b0*/  FMUL R5, R24.reuse, R9 ;  /* 0x0000000918057220 */ /* 0x040fe20000400000 */
[----:B------:R-:W-:Y:S01]  /*69c0*/  F2FP.TF32.F32.PACK_B R28, R28 ;  /* 0x0000001cff1c723e */ /* 0x000fe200024050ff */
[C---:B------:R-:W-:Y:S01]  /*69d0*/  FMUL R8, R24.reuse, R12 ;  /* 0x0000000c18087220 */ /* 0x040fe20000400000 */
[----:B------:R-:W-:Y:S01]  /*69e0*/  F2FP.TF32.F32.PACK_B R29, R29 ;  /* 0x0000001dff1d723e */ /* 0x000fe200024050ff */
[C---:B------:R-:W-:Y:S01]  /*69f0*/  FMUL R9, R24.reuse, R13 ;  /* 0x0000000d18097220 */ /* 0x040fe20000400000 */
[----:B------:R-:W-:Y:S01]  /*6a00*/  FMUL R12, R24, R16 ;  /* 0x00000010180c7220 */ /* 0x000fe20000400000 */
[----:B------:R-:W-:Y:S01]  /*6a10*/  LOP3.LUT R16, R40, 0xffffe000, RZ, 0xc0, !PT ;  /* 0xffffe00028107812 */ /* 0x000fe200078ec0ff */
[C---:B------:R-:W-:Y:S01]  /*6a20*/  FMUL R7, R24.reuse, R7 ;  /* 0x0000000718077220 */ /* 0x040fe20000400000 */
[----:B------:R-:W-:Y:S01]  /*6a30*/  FMUL R13, R24, R17 ;  /* 0x00000011180d7220 */ /* 0x000fe20000400000 */
[----:B------:R-:W-:Y:S01]  /*6a40*/  LOP3.LUT R17, R41, 0xffffe000, RZ, 0xc0, !PT ;  /* 0xffffe00029117812 */ /* 0x000fe200078ec0ff */
[----:B------:R-:W-:Y:S01]  /*6a50*/  FFMA R30, R27, R0, R3 ;  /* 0x000000001b1e7223 */ /* 0x000fe20000000003 */
[----:B------:R-:W-:Y:S01]  /*6a60*/  LOP3.LUT R0, R42, 0xffffe000, RZ, 0xc0, !PT ;  /* 0xffffe0002a007812 */ /* 0x000fe200078ec0ff */
[----:B------:R-:W-:Y:S01]  /*6a70*/  FMUL R6, R24, R10 ;  /* 0x0000000a18067220 */ /* 0x000fe20000400000 */
[----:B----4-:R-:W-:Y:S01]  /*6a80*/  LOP3.LUT R3, R33, 0xffffe000, RZ, 0xc0, !PT ;  /* 0xffffe00021037812 */ /* 0x010fe200078ec0ff */
[----:B------:R-:W-:Y:S01]  /*6a90*/  FFMA R31, R27, R2, R7 ;  /* 0x000000021b1f7223 */ /* 0x000fe20000000007 */
[----:B------:R-:W-:Y:S01]  /*6aa0*/  LOP3.LUT R2, R43, 0xffffe000, RZ, 0xc0, !PT ;  /* 0xffffe0002b027812 */ /* 0x000fe200078ec0ff */
[C---:B------:R-:W-:Y:S01]  /*6ab0*/  FFMA R4, R27.reuse, R16, R4 ;  /* 0x000000101b047223 */ /* 0x040fe20000000004 */
[----:B------:R-:W-:Y:S01]  /*6ac0*/  LOP3.LUT R16, R34, 0xffffe000, RZ, 0xc0, !PT ;  /* 0xffffe00022107812 */ /* 0x000fe200078ec0ff */
[C---:B------:R-:W-:Y:S01]  /*6ad0*/  FFMA R5, R27.reuse, R17, R5 ;  /* 0x000000111b057223 */ /* 0x040fe20000000005 */
[----:B------:R-:W-:Y:S01]  /*6ae0*/  F2FP.TF32.F32.PACK_B R30, R30 ;  /* 0x0000001eff1e723e */ /* 0x000fe200024050ff */
[C---:B------:R-:W-:Y:S01]  /*6af0*/  FFMA R6, R27.reuse, R0, R6 ;  /* 0x000000001b067223 */ /* 0x040fe20000000006 */
[----:B------:R-:W-:Y:S01]  /*6b00*/  LOP3.LUT R0, R32, 0xffffe000, RZ, 0xc0, !PT ;  /* 0xffffe00020007812 */ /* 0x000fe200078ec0ff */
[C---:B------:R-:W-:Y:S01]  /*6b10*/  FMUL R11, R24.reuse, R11 ;  /* 0x0000000b180b7220 */ /* 0x040fe20000400000 */
[----:B------:R-:W-:Y:S01]  /*6b20*/  F2FP.TF32.F32.PACK_B R31, R31 ;  /* 0x0000001fff1f723e */ /* 0x000fe200024050ff */
[----:B------:R-:W-:Y:S01]  /*6b30*/  FMUL R10, R24, R14 ;  /* 0x0000000e180a7220 */ /* 0x000fe20000400000 */
[----:B------:R-:W-:Y:S01]  /*6b40*/  F2FP.TF32.F32.PACK_B R4, R4 ;  /* 0x00000004ff04723e */ /* 0x000fe200024050ff */
[----:B------:R-:W-:Y:S01]  /*6b50*/  FFMA R7, R27, R2, R11 ;  /* 0x000000021b077223 */ /* 0x000fe2000000000b */
[----:B------:R-:W-:Y:S01]  /*6b60*/  LOP3.LUT R2, R35, 0xffffe000, RZ, 0xc0, !PT ;  /* 0xffffe00023027812 */ /* 0x000fe200078ec0ff */
[C---:B------:R-:W-:Y:S01]  /*6b70*/  FFMA R8, R27.reuse, R0, R8 ;  /* 0x000000001b087223 */ /* 0x040fe20000000008 */
[----:B------:R-:W-:Y:S01]  /*6b80*/  LOP3.LUT R0, R36, 0xffffe000, RZ, 0xc0, !PT ;  /* 0xffffe00024007812 */ /* 0x000fe200078ec0ff */
[----:B------:R1:W-:Y:S01]  /*6b90*/  STSM.16.M88.4 [R70+0x400], R28 ;  /* 0x0004001c46007844 */ /* 0x0003e20000000200 */
[----:B------:R-:W-:Y:S01]  /*6ba0*/  F2FP.TF32.F32.PACK_B R5, R5 ;  /* 0x00000005ff05723e */ /* 0x000fe200024050ff */
[----:B------:R-:W-:Y:S01]  /*6bb0*/  FMUL R15, R24, R15 ;  /* 0x0000000f180f7220 */ /* 0x000fe20000400000 */
[----:B------:R-:W-:Y:S01]  /*6bc0*/  F2FP.TF32.F32.PACK_B R6, R6 ;  /* 0x00000006ff06723e */ /* 0x000fe200024050ff */
[C---:B------:R-:W-:Y:S01]  /*6bd0*/  FFMA R9, R27.reuse, R3, R9 ;  /* 0x000000031b097223 */ /* 0x040fe20000000009 */
[C---:B------:R-:W-:Y:S01]  /*6be0*/  FFMA R10, R27.reuse, R16, R10 ;  /* 0x000000101b0a7223 */ /* 0x040fe2000000000a */
[----:B------:R-:W-:Y:S01]  /*6bf0*/  FFMA R11, R27, R2, R15 ;  /* 0x000000021b0b7223 */ /* 0x000fe2000000000f */
[----:B------:R-:W-:Y:S01]  /*6c00*/  LOP3.LUT R2, R37, 0xffffe000, RZ, 0xc0, !PT ;  /* 0xffffe00025027812 */ /* 0x000fe200078ec0ff */
[----:B------:R-:W-:Y:S01]  /*6c10*/  FFMA R12, R27, R0, R12 ;  /* 0x000000001b0c7223 */ /* 0x000fe2000000000c */
[----:B------:R-:W-:Y:S01]  /*6c20*/  LOP3.LUT R3, R38, 0xffffe000, RZ, 0xc0, !PT ;  /* 0xffffe00026037812 */ /* 0x000fe200078ec0ff */
[C---:B------:R-:W-:Y:S01]  /*6c30*/  FMUL R14, R24.reuse, R18 ;  /* 0x00000012180e7220 */ /* 0x040fe20000400000 */
[----:B------:R-:W-:Y:S01]  /*6c40*/  LOP3.LUT R0, R39, 0xffffe000, RZ, 0xc0, !PT ;  /* 0xffffe00027007812 */ /* 0x000fe200078ec0ff */
[----:B------:R-:W-:Y:S01]  /*6c50*/  FMUL R19, R24, R19 ;  /* 0x0000001318137220 */ /* 0x000fe20000400000 */
[----:B------:R-:W-:Y:S01]  /*6c60*/  F2FP.TF32.F32.PACK_B R7, R7 ;  /* 0x00000007ff07723e */ /* 0x000fe200024050ff */
[C---:B------:R-:W-:Y:S01]  /*6c70*/  FFMA R13, R27.reuse, R2, R13 ;  /* 0x000000021b0d7223 */ /* 0x040fe2000000000d */
[C---:B------:R-:W-:Y:S01]  /*6c80*/  FFMA R14, R27.reuse, R3, R14 ;  /* 0x000000031b0e7223 */ /* 0x040fe2000000000e */
[----:B------:R-:W-:Y:S01]  /*6c90*/  FFMA R15, R27, R0, R19 ;  /* 0x000000001b0f7223 */ /* 0x000fe20000000013 */
[----:B------:R-:W-:Y:S01]  /*6ca0*/  F2FP.TF32.F32.PACK_B R8, R8 ;  /* 0x00000008ff08723e */ /* 0x000fe200024050ff */
[----:B------:R1:W-:Y:S01]  /*6cb0*/  STSM.16.M88.4 [R69+0x400], R4 ;  /* 0x0004000445007844 */ /* 0x0003e20000000200 */
[----:B------:R-:W-:Y:S02]  /*6cc0*/  F2FP.TF32.F32.PACK_B R9, R9 ;  /* 0x00000009ff09723e */ /* 0x000fe400024050ff */
[----:B------:R-:W-:Y:S02]  /*6cd0*/  F2FP.TF32.F32.PACK_B R10, R10 ;  /* 0x0000000aff0a723e */ /* 0x000fe400024050ff */
[----:B------:R-:W-:Y:S02]  /*6ce0*/  F2FP.TF32.F32.PACK_B R11, R11 ;  /* 0x0000000bff0b723e */ /* 0x000fe400024050ff */
[----:B------:R-:W-:Y:S02]  /*6cf0*/  F2FP.TF32.F32.PACK_B R12, R12 ;  /* 0x0000000cff0c723e */ /* 0x000fe400024050ff */
[----:B------:R-:W-:Y:S01]  /*6d00*/  F2FP.TF32.F32.PACK_B R13, R13 ;  /* 0x0000000dff0d723e */ /* 0x000fe200024050ff */
[----:B------:R1:W-:Y:S01]  /*6d10*/  STSM.16.M88.4 [R71], R8 ;  /* 0x0000000847007844 */ /* 0x0003e20000000200 */
[----:B------:R-:W-:Y:S02]  /*6d20*/  F2FP.TF32.F32.PACK_B R14, R14 ;  /* 0x0000000eff0e723e */ /* 0x000fe400024050ff */
[----:B------:R-:W-:Y:S05]  /*6d30*/  F2FP.TF32.F32.PACK_B R15, R15 ;  /* 0x0000000fff0f723e */ /* 0x000fea00024050ff */
[----:B------:R1:W-:Y:S01]  /*6d40*/  STSM.16.M88.4 [R72], R12 ;  /* 0x0000000c48007844 */ /* 0x0003e20000000200 */
[----:B------:R-:W-:Y:S01]  /*6d50*/  @!PT LDS RZ, [RZ] ;  /* 0x00000000fffff984 */ /* 0x000fe20000000800 */
[----:B------:R-:W-:Y:S01]  /*6d60*/  @!PT LDS RZ, [RZ] ;  /* 0x00000000fffff984 */ /* 0x000fe20000000800 */
[----:B------:R-:W-:Y:S01]  /*6d70*/  @!PT LDS RZ, [RZ] ;  /* 0x00000000fffff984 */ /* 0x000fe20000000800 */
[----:B------:R-:W-:Y:S01]  /*6d80*/  @!PT LDS RZ, [RZ] ;  /* 0x00000000fffff984 */ /* 0x000fe20000000800 */
[----:B------:R2:W-:Y:S07]  /*6d90*/  MEMBAR.ALL.CTA ;  /* 0x0000000000007992 */ /* 0x0005ee0000008000 */
[----:B--2---:R-:W2:Y:S02]  /*6da0*/  FENCE.VIEW.ASYNC.S ;  /* 0x00000000000073c6 */ /* 0x004ea40000000000 */
[----:B--2---:R-:W-:Y:S06]  /*6db0*/  BAR.SYNC.DEFER_BLOCKING 0x1, 0x80 ;  /* 0x0042000000007b1d */ /* 0x004fec0000010000 */
[----:B------:R-:W-:Y:S05]  /*6dc0*/  @P0 BRA `(.L_x_106) ;  /* 0x0000000000280947 */ /* 0x000fea0003800000 */
[----:B------:R-:W2:Y:S01]  /*6dd0*/  LDCU.64 UR6, c[0x0][0x348] ;  /* 0x00006900ff0677ac */ /* 0x000ea20008000a00 */
[----:B------:R-:W-:Y:S01]  /*6de0*/  UIADD3 UR4, UPT, UPT, UR44, 0x400, URZ ;  /* 0x000004002c047890 */ /* 0x000fe2000fffe0ff */
[----:B------:R-:W-:Y:S05]  /*6df0*/  UMOV UR51, UR36 ;  /* 0x0000002400337c82 */ /* 0x000fea0008000000 */
[----:B------:R-:W-:Y:S04]  /*6e00*/  MOV R57, UR4 ;  /* 0x0000000400397c02 */ /* 0x000fe80008000f00 */
[----:B------:R-:W-:Y:S01]  /*6e10*/  R2UR UR48, R57 ;  /* 0x00000000393072ca */ /* 0x000fe200000e0000 */
[----:B--2---:R-:W-:Y:S04]  /*6e20*/  UIADD3 UR4, UP0, UPT, UR6, 0x680, URZ ;  /* 0x0000068006047890 */ /* 0x004fe8000ff1e0ff */
[----:B------:R-:W-:Y:S09]  /*6e30*/  UIADD3.X UR5, UPT, UPT, URZ, UR7, URZ, UP0, !UPT ;  /* 0x00000007ff057290 */ /* 0x000ff200087fe4ff */
[----:B------:R2:W-:Y:S01]  /*6e40*/  UTMASTG.3D [UR48], [UR4] ;  /* 0x00000030040073b5 */ /* 0x0005e20008010000 */
[----:B------:R0:W-:Y:S01]  /*6e50*/  UTMACMDFLUSH ;  /* 0x00000000000079b7 */ /* 0x0001e20000000000 */
[----:B--2---:R-:W-:Y:S04]  /*6e60*/  DEPBAR.LE SB0, 0x1 ;  /* 0x000080400000791a */ /* 0x004fe80000000000 */
.L_x_106:
[----:B------:R-:W-:Y:S05]  /*6e70*/  BSYNC.RECONVERGENT B0 ;  /* 0x0000000000007941 */ /* 0x000fea0003800200 */
.L_x_105:
[----:B------:R-:W-:Y:S01]  /*6e80*/  BAR.SYNC.DEFER_BLOCKING 0x1, 0x80 ;  /* 0x0042000000007b1d */ /* 0x000fe20000010000 */
[----:B------:R-:W-:Y:S01]  /*6e90*/  ISETP.NE.AND P1, PT, R68, RZ, PT ;  /* 0x000000ff4400720c */ /* 0x000fe20003f25270 */
[----:B------:R-:W-:Y:S01]  /*6ea0*/  UISETP.NE.AND UP0, UPT, UR52, URZ, UPT ;  /* 0x000000ff3400728c */ /* 0x000fe2000bf05270 */
[----:B------:R-:W-:Y:S11]  /*6eb0*/  LEA R2, R73, UR44, 0x3 ;  /* 0x0000002c49027c11 */ /* 0x000ff6000f8e18ff */
[----:B------:R-:W-:Y:S01]  /*6ec0*/  @P1 SHF.L.U32 R3, R62, 0x1f, RZ ;  /* 0x0000001f3e031819 */ /* 0x000fe200000006ff */
[----:B------:R-:W-:Y:S06]  /*6ed0*/  BRA.U !UP0, `(.L_x_107) ;  /* 0x0000000108247547 */ /* 0x000fec000b800000 */
[----:B-1----:R-:W-:Y:S01]  /*6ee0*/  IMAD.U32 R4, RZ, RZ, UR46 ;  /* 0x0000002eff047e24 */ /* 0x002fe2000f8e00ff */
[----:B------:R-:W-:Y:S01]  /*6ef0*/  MOV R0, UR47 ;  /* 0x0000002f00007c02 */ /* 0x000fe20008000f00 */
[----:B------:R-:W-:Y:S03]  /*6f00*/  UIADD3 UR4, UPT, UPT, UR46, 0x1, URZ ;  /* 0x000000012e047890 */ /* 0x000fe6000fffe0ff */
[----:B------:R-:W-:Y:S01]  /*6f10*/  @P1 LEA R4, R4, UR44, 0x3 ;  /* 0x0000002c04041c11 */ /* 0x000fe2000f8e18ff */
[----:B------:R-:W-:Y:S04]  /*6f20*/  UISETP.NE.AND UP0, UPT, UR4, 0x4, UPT ;  /* 0x000000040400788c */ /* 0x000fe8000bf05270 */
[----:B------:R-:W-:Y:S01]  /*6f30*/  @P1 VIADD R4, R4, 0x60 ;  /* 0x0000006004041836 */ /* 0x000fe20000000000 */
[----:B------:R-:W-:Y:S04]  /*6f40*/  USEL UR46, UR4, URZ, UP0 ;  /* 0x000000ff042e7287 */ /* 0x000fe80008000000 */
[----:B------:R-:W-:Y:S04]  /*6f50*/  @P1 PRMT R0, R0, 0x654, R4 ;  /* 0x0000065400001816 */ /* 0x000fe80000000004 */
[----:B------:R2:W-:Y:S04]  /*6f60*/  @P1 SYNCS.ARRIVE.TRANS64.RED.A1T0 RZ, [R0+URZ], RZ ;  /* 0x000000ff00ff19a7 */ /* 0x0005e800081004ff */
.L_x_107:
[----:B------:R-:W3:Y:S01]  /*6f70*/  @P1 SYNCS.PHASECHK.TRANS64.TRYWAIT P0, [R2+URZ+0x40], R3 ;  /* 0x00004003020015a7 */ /* 0x000ee200080011ff */
[----:B------:R-:W-:Y:S01]  /*6f80*/  BSSY B1, `(.L_x_108) ;  /* 0x0000017000017945 */ /* 0x000fe20003800000 */
[----:B---3--:R-:W-:Y:S03]  /*6f90*/  @P1 SEL R75, RZ, 0x1, !P0 ;  /* 0x00000001ff4b1807 */ /* 0x008fe60004000000 */
[----:B------:R-:W-:Y:S05]  /*6fa0*/  @!P1 BRA `(.L_x_109) ;  /* 0x0000000000509947 */ /* 0x000fea0003800000 */
[----:B------:R-:W-:Y:S01]  /*6fb0*/  ISETP.NE.AND P1, PT, R76, RZ, PT ;  /* 0x000000ff4c00720c */ /* 0x000fe20003f25270 */
[----:B------:R-:W-:Y:S01]  /*6fc0*/  BSSY B0, `(.L_x_110) ;  /* 0x000000a000007945 */ /* 0x000fe20003800000 */
[----:B------:R-:W-:Y:S11]  /*6fd0*/  ISETP.NE.AND P0, PT, R75, RZ, PT ;  /* 0x000000ff4b00720c */ /* 0x000ff60003f05270 */
[----:B-1----:R-:W-:Y:S04]  /*6fe0*/  @P1 IMAD R5, R73, 0x2000, R74 ;  /* 0x0000200049051824 */ /* 0x002fe800078e024a */
[----:B------:R-:W-:Y:S05]  /*6ff0*/  @P1 VIADD R4, R5, UR44 ;  /* 0x0000002c05041c36 */ /* 0x000fea0008000000 */
[----:B------:R-:W-:Y:S01]  /*7000*/  @P1 IADD3 R3, PT, PT, R77, R4, RZ ;  /* 0x000000044d031210 */ /* 0x000fe20007ffe0ff */
[----:B------:R-:W-:Y:S01]  /*7010*/  @P1 IMAD.IADD R4, R63, 0x1, R4 ;  /* 0x000000013f041824 */ /* 0x000fe200078e0204 */
[----:B------:R-:W-:Y:S06]  /*7020*/  @P0 BRA `(.L_x_111) ;  /* 0x00000000000c0947 */ /* 0x000fec0003800000 */
[----:B--2---:R-:W-:Y:S04]  /*7030*/  SHF.L.U32 R0, R62, 0x1f, RZ ;  /* 0x0000001f3e007819 */ /* 0x004fe800000006ff */
[----:B------:R-:W1:Y:S02]  /*7040*/  SYNCS.PHASECHK.TRANS64.TRYWAIT P0, [R2+URZ+0x40], R0 ;  /* 0x00004000020075a7 */ /* 0x000e6400080011ff */
[----:B-1----:R-:W-:Y:S05]  /*7050*/  @!P0 BRA `(.L_x_112) ;  /* 0x0000002800488947 */ /* 0x002fea0003800000 */
.L_x_111:
[----:B------:R-:W-:Y:S05]  /*7060*/  BSYNC B0 ;  /* 0x0000000000007941 */ /* 0x000fea0003800000 */
.L_x_110:
[----:B------:R-:W-:Y:S02]  /*7070*/  ISETP.NE.AND P0, PT, R76, RZ, PT ;  /* 0x000000ff4c00720c */ /* 0x000fe40003f05270 */
[----:B------:R-:W-:Y:S11]  /*7080*/  IADD3 R73, PT, PT, R73, 0x1, RZ ;  /* 0x0000000149497810 */ /* 0x000ff60007ffe0ff */
[----:B-12---:R-:W-:Y:S01]  /*7090*/  @P0 IMAD.IADD R0, R63, 0x1, R3 ;  /* 0x000000013f000824 */ /* 0x006fe200078e0203 */
[----:B------:R-:W-:Y:S05]  /*70a0*/  @P0 WARPSYNC.ALL ;  /* 0x0000000000000948 */ /* 0x000fea0003800000 */
[----:B------:R3:W4:Y:S04]  /*70b0*/  @P0 LDSM.16.M88.4 R44, [R5+UR44+0x400] ;  /* 0x0004002c052c083b */ /* 0x0007280008000200 */
[----:B------:R3:W1:Y:S04]  /*70c0*/  @P0 LDSM.16.M88.4 R40, [R4+0x400] ;  /* 0x000400000428083b */ /* 0x0006680000000200 */
[----:B------:R3:W2:Y:S04]  /*70d0*/  @P0 LDSM.16.M88.4 R32, [R3+0x400] ;  /* 0x000400000320083b */ /* 0x0006a80000000200 */
[----:B------:R3:W1:Y:S02]  /*70e0*/  @P0 LDSM.16.M88.4 R36, [R0+0x400] ;  /* 0x000400000024083b */ /* 0x0006640000000200 */
.L_x_109:
[----:B------:R-:W-:Y:S05]  /*70f0*/  BSYNC B1 ;  /* 0x0000000000017941 */ /* 0x000fea0003800000 */
.L_x_108:
[----:B--23--:R-:W-:Y:S05]  /*7100*/  VIADD R0, R25, 0x20 ;  /* 0x0000002019007836 */ /* 0x00cfea0000000000 */
[----:B------:R-:W-:Y:S04]  /*7110*/  SHF.R.U32.HI R0, RZ, 0x15, R0 ;  /* 0x00000015ff007819 */ /* 0x000fe80000011600 */
[----:B------:R-:W-:Y:S11]  /*7120*/  LOP3.LUT P0, RZ, R0, 0x3, R54, 0x48, !PT ;  /* 0x0000000300ff7812 */ /* 0x000ff60007804836 */
[----:B------:R-:W-:Y:S02]  /*7130*/  @!UPT UIADD3 URZ, UPT, UPT, URZ, URZ, URZ ;  /* 0x000000fffffff290 */ /* 0x000fe4000fffe0ff */
[----:B------:R-:W-:Y:S05]  /*7140*/  @!P0 BRA `(.L_x_113) ;  /* 0x0000000000408947 */ /* 0x000fea0003800000 */
[----:B------:R-:W2:Y:S01]  /*7150*/  LDCU.64 UR8, c[0x4][0x70] ;  /* 0x01000e00ff0877ac */ /* 0x000ea20008000a00 */
[----:B------:R-:W-:Y:S01]  /*7160*/  MOV R3, 0x0 ;  /* 0x0000000000037802 */ /* 0x000fe20000000f00 */
[----:B-1----:R-:W-:Y:S02]  /*7170*/  HFMA2 R12, -RZ, RZ, 0, 5.9604644775390625e-08 ;  /* 0x00000001ff0c7431 */ /* 0x002fe400000001ff */
[----:B------:R-:W-:Y:S02]  /*7180*/  IMAD.MOV.U32 R8, RZ, RZ, 0x192 ;  /* 0x00000192ff087424 */ /* 0x000fe400078e00ff */
[----:B------:R-:W-:Y:S01]  /*7190*/  IMAD.MOV.U32 R13, RZ, RZ, RZ ;  /* 0x000000ffff0d7224 */ /* 0x000fe200078e00ff */
[----:B------:R-:W1:Y:S01]  /*71a0*/  LDCU.64 UR6, c[0x4][0x78] ;  /* 0x01000f00ff0677ac */ /* 0x000e620008000a00 */
[----:B------:R-:W3:Y:S01]  /*71b0*/  LDC.64 R2, c[0x4][R3] ;  /* 0x0100000003027b82 */ /* 0x000ee20000000a00 */
[----:B------:R-:W5:Y:S01]  /*71c0*/  LDCU.64 UR4, c[0x4][0x10] ;  /* 0x01000200ff0477ac */ /* 0x000f620008000a00 */
[----:B--2---:R-:W-:Y:S01]  /*71d0*/  MOV R5, UR9 ;  /* 0x0000000900057c02 */ /* 0x004fe20008000f00 */
[----:B------:R-:W-:Y:S01]  /*71e0*/  IMAD.U32 R4, RZ, RZ, UR8 ;  /* 0x00000008ff047e24 */ /* 0x000fe2000f8e00ff */
[----:B-1----:R-:W-:Y:S01]  /*71f0*/  MOV R7, UR7 ;  /* 0x0000000700077c02 */ /* 0x002fe20008000f00 */
[----:B------:R-:W-:Y:S01]  /*7200*/  IMAD.U32 R6, RZ, RZ, UR6 ;  /* 0x00000006ff067e24 */ /* 0x000fe2000f8e00ff */
[----:B-----5:R-:W-:Y:S01]  /*7210*/  MOV R11, UR5 ;  /* 0x00000005000b7c02 */ /* 0x020fe20008000f00 */
[----:B------:R-:W-:Y:S02]  /*7220*/  IMAD.U32 R10, RZ, RZ, UR4 ;  /* 0x00000004ff0a7e24 */ /* 0x000fe4000f8e00ff */
[----:B------:R-:W-:Y:S07]  /*7230*/  LEPC R20, `(.L_x_113) ;  /* 0x000000001014794e */ /* 0x000fee0000000000 */
[----:B---34-:R-:W-:Y:S05]  /*7240*/  CALL.ABS.NOINC R2 ;  /* 0x0000000002007343 */ /* 0x018fea0003c00000 */
.L_x_113:
[----:B------:R-:W-:Y:S01]  /*7250*/  ISETP.NE.AND P6, PT, R68, RZ, PT ;  /* 0x000000ff4400720c */ /* 0x000fe20003fc5270 */
[----:B------:R-:W-:Y:S05]  /*7260*/  WARPSYNC.ALL ;  /* 0x0000000000007948 */ /* 0x000fea0003800000 */
[----:B------:R-:W-:Y:S01]  /*7270*/  R2UR UR4, R25 ;  /* 0x00000000190472ca */ /* 0x000fe200000e0000 */
[----:B------:R-:W-:Y:S01]  /*7280*/  IMAD.U32 R0, RZ, RZ, UR46 ;  /* 0x0000002eff007e24 */ /* 0x000fe2000f8e00ff */
[----:B----4-:R-:W-:Y:S01]  /*7290*/  LOP3.LUT R20, R44, 0xffffe000, RZ, 0xc0, !PT ;  /* 0xffffe0002c147812 */ /* 0x010fe200078ec0ff */
[----:B------:R-:W-:Y:S01]  /*72a0*/  IMAD.U32 R21, RZ, RZ, UR47 ;  /* 0x0000002fff157e24 */ /* 0x000fe2000f8e00ff */
[----:B------:R-:W-:Y:S01]  /*72b0*/  ISETP.NE.AND P0, PT, R65, RZ, PT ;  /* 0x000000ff4100720c */ /* 0x000fe20003f05270 */
[----:B------:R-:W-:Y:S02]  /*72c0*/  BSSY.RECONVERGENT B0, `(.L_x_114) ;  /* 0x000005c000007945 */ /* 0x000fe40003800200 */
[----:B------:R-:W-:Y:S05]  /*72d0*/  @P6 LEA R0, R0, UR44, 0x3 ;  /* 0x0000002c00006c11 */ /* 0x000fea000f8e18ff */
[----:B------:R-:W-:Y:S01]  /*72e0*/  @P6 VIADD R0, R0, 0x60 ;  /* 0x0000006000006836 */ /* 0x000fe20000000000 */
[----:B-1----:R-:W1:Y:S04]  /*72f0*/  LDTM.16dp128bit.x8 R4, tmem[UR4+0x20] ;  /* 0x00002004000479ee */ /* 0x002e680008180000 */
[----:B------:R-:W-:Y:S01]  /*7300*/  @P6 PRMT R21, R21, 0x654, R0 ;  /* 0x0000065415156816 */ /* 0x000fe20000000000 */
[C---:B-1----:R-:W-:Y:S01]  /*7310*/  FMUL R0, R24.reuse, R4 ;  /* 0x0000000418007220 */ /* 0x042fe20000400000 */
[C---:B------:R-:W-:Y:S01]  /*7320*/  FMUL R4, R24.reuse, R8 ;  /* 0x0000000818047220 */ /* 0x040fe20000400000 */
[C---:B------:R-:W-:Y:S01]  /*7330*/  FMUL R8, R24.reuse, R12 ;  /* 0x0000000c18087220 */ /* 0x040fe20000400000 */
[C---:B------:R-:W-:Y:S01]  /*7340*/  FMUL R12, R24.reuse, R16 ;  /* 0x00000010180c7220 */ /* 0x040fe20000400000 */
[----:B------:R-:W-:Y:S01]  /*7350*/  LOP3.LUT R16, R45, 0xffffe000, RZ, 0xc0, !PT ;  /* 0xffffe0002d107812 */ /* 0x000fe200078ec0ff */
[C---:B------:R-:W-:Y:S01]  /*7360*/  FMUL R2, R24.reuse, R5 ;  /* 0x0000000518027220 */ /* 0x040fe20000400000 */
[C---:B------:R-:W-:Y:S01]  /*7370*/  FMUL R3, R24.reuse, R6 ;  /* 0x0000000618037220 */ /* 0x040fe20000400000 */
[----:B------:R-:W-:Y:S01]  /*7380*/  FMUL R5, R24, R9 ;  /* 0x0000000918057220 */ /* 0x000fe20000400000 */
[----:B------:R-:W-:Y:S01]  /*7390*/  FFMA R28, R27, R20, R0 ;  /* 0x000000141b1c7223 */ /* 0x000fe20000000000 */
[----:B------:R-:W-:Y:S01]  /*73a0*/  LOP3.LUT R0, R46, 0xffffe000, RZ, 0xc0, !PT ;  /* 0xffffe0002e007812 */ /* 0x000fe200078ec0ff */
[C---:B------:R-:W-:Y:S01]  /*73b0*/  FMUL R6, R24.reuse, R10 ;  /* 0x0000000a18067220 */ /* 0x040fe20000400000 */
[C---:B------:R-:W-:Y:S01]  /*73c0*/  FMUL R9, R24.reuse, R13 ;  /* 0x0000000d18097220 */ /* 0x040fe20000400000 */
[C---:B------:R-:W-:Y:S01]  /*73d0*/  FMUL R10, R24.reuse, R14 ;  /* 0x0000000e180a7220 */ /* 0x040fe20000400000 */
[----:B------:R-:W-:Y:S01]  /*73e0*/  F2FP.TF32.F32.PACK_B R28, R28 ;  /* 0x0000001cff1c723e */ /* 0x000fe200024050ff */
[C---:B------:R-:W-:Y:S01]  /*73f0*/  FMUL R13, R24.reuse, R17 ;  /* 0x00000011180d7220 */ /* 0x040fe20000400000 */
[----:B------:R-:W-:Y:S01]  /*7400*/  LOP3.LUT R17, R47, 0xffffe000, RZ, 0xc0, !PT ;  /* 0xffffe0002f117812 */ /* 0x000fe200078ec0ff */
[----:B------:R-:W-:Y:S01]  /*7410*/  FMUL R14, R24, R18 ;  /* 0x00000012180e7220 */ /* 0x000fe20000400000 */
[----:B------:R-:W-:Y:S01]  /*7420*/  LOP3.LUT R18, R40, 0xffffe000, RZ, 0xc0, !PT ;  /* 0xffffe00028127812 */ /* 0x000fe200078ec0ff */
[----:B------:R-:W-:Y:S01]  /*7430*/  FFMA R29, R27, R16, R2 ;  /* 0x000000101b1d7223 */ /* 0x000fe20000000002 */
[----:B------:R-:W-:Y:S01]  /*7440*/  LOP3.LUT R2, R41, 0xffffe000, RZ, 0xc0, !PT ;  /* 0xffffe00029027812 */ /* 0x000fe200078ec0ff */
[----:B------:R-:W-:Y:S01]  /*7450*/  FMUL R7, R24, R7 ;  /* 0x0000000718077220 */ /* 0x000fe20000400000 */
[----:B------:R-:W-:Y:S01]  /*7460*/  LOP3.LUT R16, R33, 0xffffe000, RZ, 0xc0, !PT ;  /* 0xffffe00021107812 */ /* 0x000fe200078ec0ff */
[C---:B------:R-:W-:Y:S01]  /*7470*/  FFMA R30, R27.reuse, R0, R3 ;  /* 0x000000001b1e7223 */ /* 0x040fe20000000003 */
[----:B------:R-:W-:Y:S01]  /*7480*/  LOP3.LUT R0, R42, 0xffffe000, RZ, 0xc0, !PT ;  /* 0xffffe0002a007812 */ /* 0x000fe200078ec0ff */
[C---:B------:R-:W-:Y:S01]  /*7490*/  FFMA R31, R27.reuse, R17, R7 ;  /* 0x000000111b1f7223 */ /* 0x040fe20000000007 */
[----:B------:R-:W-:Y:S01]  /*74a0*/  LOP3.LUT R3, R32, 0xffffe000, RZ, 0xc0, !PT ;  /* 0xffffe00020037812 */ /* 0x000fe200078ec0ff */
[C---:B------:R-:W-:Y:S01]  /*74b0*/  FFMA R4, R27.reuse, R18, R4 ;  /* 0x000000121b047223 */ /* 0x040fe20000000004 */
[----:B------:R-:W-:Y:S01]  /*74c0*/  F2FP.TF32.F32.PACK_B R29, R29 ;  /* 0x0000001dff1d723e */ /* 0x000fe200024050ff */
[----:B------:R-:W-:Y:S01]  /*74d0*/  FFMA R5, R27, R2, R5 ;  /* 0x000000021b057223 */ /* 0x000fe20000000005 */
[----:B------:R-:W-:Y:S01]  /*74e0*/  LOP3.LUT R2, R43, 0xffffe000, RZ, 0xc0, !PT ;  /* 0xffffe0002b027812 */ /* 0x000fe200078ec0ff */
[----:B------:R-:W-:Y:S01]  /*74f0*/  FMUL R11, R24, R11 ;  /* 0x0000000b180b7220 */ /* 0x000fe20000400000 */
[----:B------:R-:W-:Y:S01]  /*7500*/  F2FP.TF32.F32.PACK_B R30, R30 ;  /* 0x0000001eff1e723e */ /* 0x000fe200024050ff */
[C---:B------:R-:W-:Y:S01]  /*7510*/  FFMA R6, R27.reuse, R0, R6 ;  /* 0x000000001b067223 */ /* 0x040fe20000000006 */
[----:B------:R-:W-:Y:S01]  /*7520*/  LOP3.LUT R0, R34, 0xffffe000, RZ, 0xc0, !PT ;  /* 0xffffe00022007812 */ /* 0x000fe200078ec0ff */
[----:B------:R-:W-:Y:S01]  /*7530*/  FFMA R7, R27, R2, R11 ;  /* 0x000000021b077223 */ /* 0x000fe2000000000b */
[----:B------:R-:W-:Y:S01]  /*7540*/  LOP3.LUT R2, R35, 0xffffe000, RZ, 0xc0, !PT ;  /* 0xffffe00023027812 */ /* 0x000fe200078ec0ff */
[----:B------:R-:W-:Y:S01]  /*7550*/  FFMA R8, R27, R3, R8 ;  /* 0x000000031b087223 */ /* 0x000fe20000000008 */
[----:B------:R-:W-:Y:S01]  /*7560*/  LOP3.LUT R3, R37, 0xffffe000, RZ, 0xc0, !PT ;  /* 0xffffe00025037812 */ /* 0x000fe200078ec0ff */
[C---:B------:R-:W-:Y:S01]  /*7570*/  FFMA R9, R27.reuse, R16, R9 ;  /* 0x000000101b097223 */ /* 0x040fe20000000009 */
[----:B------:R-:W-:Y:S01]  /*7580*/  F2FP.TF32.F32.PACK_B R31, R31 ;  /* 0x0000001fff1f723e */ /* 0x000fe200024050ff */
[----:B------:R-:W-:Y:S01]  /*7590*/  FMUL R15, R24, R15 ;  /* 0x0000000f180f7220 */ /* 0x000fe20000400000 */
[----:B------:R-:W-:Y:S01]  /*75a0*/  LOP3.LUT R16, R38, 0xffffe000, RZ, 0xc0, !PT ;  /* 0xffffe00026107812 */ /* 0x000fe200078ec0ff */
[C---:B------:R-:W-:Y:S01]  /*75b0*/  FFMA R10, R27.reuse, R0, R10 ;  /* 0x000000001b0a7223 */ /* 0x040fe2000000000a */
[----:B------:R-:W-:Y:S01]  /*75c0*/  LOP3.LUT R0, R36, 0xffffe000, RZ, 0xc0, !PT ;  /* 0xffffe00024007812 */ /* 0x000fe200078ec0ff */
[----:B------:R-:W-:Y:S01]  /*75d0*/  FFMA R11, R27, R2, R15 ;  /* 0x000000021b0b7223 */ /* 0x000fe2000000000f */
[----:B------:R-:W-:Y:S01]  /*75e0*/  LOP3.LUT R2, R39, 0xffffe000, RZ, 0xc0, !PT ;  /* 0xffffe00027027812 */ /* 0x000fe200078ec0ff */
[----:B------:R1:W-:Y:S01]  /*75f0*/  STSM.16.M88.4 [R70+0x2400], R28 ;  /* 0x0024001c46007844 */ /* 0x0003e20000000200 */
[----:B------:R-:W-:Y:S01]  /*7600*/  F2FP.TF32.F32.PACK_B R4, R4 ;  /* 0x00000004ff04723e */ /* 0x000fe200024050ff */
[----:B------:R-:W-:Y:S01]  /*7610*/  FMUL R19, R24, R19 ;  /* 0x0000001318137220 */ /* 0x000fe20000400000 */
[----:B------:R-:W-:Y:S01]  /*7620*/  F2FP.TF32.F32.PACK_B R5, R5 ;  /* 0x00000005ff05723e */ /* 0x000fe200024050ff */
[C---:B------:R-:W-:Y:S01]  /*7630*/  FFMA R12, R27.reuse, R0, R12 ;  /* 0x000000001b0c7223 */ /* 0x040fe2000000000c */
[----:B------:R-:W-:Y:S01]  /*7640*/  F2FP.TF32.F32.PACK_B R6, R6 ;  /* 0x00000006ff06723e */ /* 0x000fe200024050ff */
[C---:B------:R-:W-:Y:S01]  /*7650*/  FFMA R13, R27.reuse, R3, R13 ;  /* 0x000000031b0d7223 */ /* 0x040fe2000000000d */
[----:B------:R-:W-:Y:S01]  /*7660*/  F2FP.TF32.F32.PACK_B R7, R7 ;  /* 0x00000007ff07723e */ /* 0x000fe200024050ff */
[C---:B------:R-:W-:Y:S01]  /*7670*/  FFMA R14, R27.reuse, R16, R14 ;  /* 0x000000101b0e7223 */ /* 0x040fe2000000000e */
[----:B------:R-:W-:Y:S01]  /*7680*/  FFMA R15, R27, R2, R19 ;  /* 0x000000021b0f7223 */ /* 0x000fe20000000013 */
[----:B------:R-:W-:Y:S02]  /*7690*/  F2FP.TF32.F32.PACK_B R8, R8 ;  /* 0x00000008ff08723e */ /* 0x000fe400024050ff */
[----:B------:R1:W-:Y:S01]  /*76a0*/  STSM.16.M88.4 [R69+0x2400], R4 ;  /* 0x0024000445007844 */ /* 0x0003e20000000200 */
[----:B------:R-:W-:Y:S02]  /*76b0*/  F2FP.TF32.F32.PACK_B R9, R9 ;  /* 0x00000009ff09723e */ /* 0x000fe400024050ff */
[----:B------:R-:W-:Y:S02]  /*76c0*/  F2FP.TF32.F32.PACK_B R10, R10 ;  /* 0x0000000aff0a723e */ /* 0x000fe400024050ff */
[----:B------:R-:W-:Y:S02]  /*76d0*/  F2FP.TF32.F32.PACK_B R11, R11 ;  /* 0x0000000bff0b723e */ /* 0x000fe400024050ff */
[----:B------:R-:W-:Y:S02]  /*76e0*/  F2FP.TF32.F32.PACK_B R12, R12 ;  /* 0x0000000cff0c723e */ /* 0x000fe400024050ff */
[----:B------:R-:W-:Y:S01]  /*76f0*/  F2FP.TF32.F32.PACK_B R13, R13 ;  /* 0x0000000dff0d723e */ /* 0x000fe200024050ff */
[----:B------:R1:W-:Y:S01]  /*7700*/  STSM.16.M88.4 [R71+0x2000], R8 ;  /* 0x0020000847007844 */ /* 0x0003e20000000200 */
[----:B------:R-:W-:Y:S02]  /*7710*/  F2FP.TF32.F32.PACK_B R14, R14 ;  /* 0x0000000eff0e723e */ /* 0x000fe400024050ff */
[----:B------:R-:W-:Y:S02]  /*7720*/  F2FP.TF32.F32.PACK_B R15, R15 ;  /* 0x0000000fff0f723e */ /* 0x000fe400024050ff */
[----:B------:R-:W-:Y:S02]  /*7730*/  LEA R0, R73, UR44, 0x3 ;  /* 0x0000002c49007c11 */ /* 0x000fe4000f8e18ff */
[----:B------:R-:W-:Y:S01]  /*7740*/  @P6 SHF.L.U32 R2, R62, 0x1f, RZ ;  /* 0x0000001f3e026819 */ /* 0x000fe200000006ff */
[----:B------:R1:W-:Y:S01]  /*7750*/  STSM.16.M88.4 [R72+0x2000], R12 ;  /* 0x0020000c48007844 */ /* 0x0003e20000000200 */
        /* <DEDUP_REMOVED lines=9> */
[----:B------:R-:W-:Y:S02]  /*77f0*/  UIADD3 UR9, UPT, UPT, UR49, 0x20, URZ ;  /* 0x0000002031097890 */ /* 0x000fe4000fffe0ff */
[----:B------:R-:W-:Y:S01]  /*7800*/  UIADD3 UR8, UPT, UPT, UR44, 0x2400, URZ ;  /* 0x000024002c087890 */ /* 0x000fe2000fffe0ff */
[----:B------:R-:W-:Y:S01]  /*7810*/  UMOV UR10, UR50 ;  /* 0x00000032000a7c82 */ /* 0x000fe20008000000 */
[----:B------:R-:W-:Y:S01]  /*7820*/  UMOV UR11, UR36 ;  /* 0x00000024000b7c82 */ /* 0x000fe20008000000 */
[----:B--2---:R-:W-:Y:S04]  /*7830*/  UIADD3 UR4, UP0, UPT, UR6, 0x680, URZ ;  /* 0x0000068006047890 */ /* 0x004fe8000ff1e0ff */
[----:B------:R-:W-:Y:S09]  /*7840*/  UIADD3.X UR5, UPT, UPT, URZ, UR7, URZ, UP0, !UPT ;  /* 0x00000007ff057290 */ /* 0x000ff200087fe4ff */
[----:B------:R2:W-:Y:S01]  /*7850*/  UTMASTG.3D [UR8], [UR4] ;  /* 0x00000008040073b5 */ /* 0x0005e20008010000 */
[----:B------:R0:W-:Y:S01]  /*7860*/  UTMACMDFLUSH ;  /* 0x00000000000079b7 */ /* 0x0001e20000000000 */
[----:B--2---:R-:W-:Y:S04]  /*7870*/  DEPBAR.LE SB0, 0x1 ;  /* 0x000080400000791a */ /* 0x004fe80000000000 */
.L_x_115:
[----:B------:R-:W-:Y:S05]  /*7880*/  BSYNC.RECONVERGENT B0 ;  /* 0x0000000000007941 */ /* 0x000fea0003800200 */
.L_x_114:
[----:B------:R-:W-:Y:S01]  /*7890*/  BAR.SYNC.DEFER_BLOCKING 0x1, 0x80 ;  /* 0x0042000000007b1d */ /* 0x000fe20000010000 */
[----:B------:R-:W-:Y:S04]  /*78a0*/  UIADD3 UR4, UPT, UPT, UR46, 0x1, URZ ;  /* 0x000000012e047890 */ /* 0x000fe8000fffe0ff */
[----:B------:R-:W-:Y:S04]  /*78b0*/  UISETP.NE.AND UP0, UPT, UR4, 0x4, UPT ;  /* 0x000000040400788c */ /* 0x000fe8000bf05270 */
[----:B------:R-:W-:Y:S01]  /*78c0*/  USEL UR45, UR4, URZ, UP0 ;  /* 0x000000ff042d7287 */ /* 0x000fe20008000000 */
[----:B------:R2:W-:Y:S01]  /*78d0*/  @P6 SYNCS.ARRIVE.TRANS64.RED.A1T0 RZ, [R21+URZ], RZ ;  /* 0x000000ff15ff69a7 */ /* 0x0005e200081004ff */
[----:B------:R-:W-:Y:S01]  /*78e0*/  BSSY B1, `(.L_x_116) ;  /* 0x0000018000017945 */ /* 0x000fe20003800000 */
[----:B------:R-:W3:Y:S02]  /*78f0*/  @P6 SYNCS.PHASECHK.TRANS64.TRYWAIT P0, [R0+URZ+0x40], R2 ;  /* 0x00004002000065a7 */ /* 0x000ee400080011ff */
[----:B---3--:R-:W-:Y:S01]  /*7900*/  @P6 SEL R75, RZ, 0x1, !P0 ;  /* 0x00000001ff4b6807 */ /* 0x008fe20004000000 */
[----:B--2---:R-:W-:Y:S06]  /*7910*/  @!P6 BRA `(.L_x_117) ;  /* 0x000000000050e947 */ /* 0x004fec0003800000 */
        /* <DEDUP_REMOVED lines=8> */
[----:B------:R-:W-:Y:S04]  /*79a0*/  SHF.L.U32 R5, R62, 0x1f, RZ ;  /* 0x0000001f3e057819 */ /* 0x000fe800000006ff */
[----:B------:R-:W1:Y:S02]  /*79b0*/  SYNCS.PHASECHK.TRANS64.TRYWAIT P0, [R0+URZ+0x40], R5 ;  /* 0x00004005000075a7 */ /* 0x000e6400080011ff */
[----:B-1----:R-:W-:Y:S05]  /*79c0*/  @!P0 BRA `(.L_x_120) ;  /* 0x0000002000008947 */ /* 0x002fea0003800000 */
.L_x_119:
[----:B------:R-:W-:Y:S05]  /*79d0*/  BSYNC B0 ;  /* 0x0000000000007941 */ /* 0x000fea0003800000 */
.L_x_118:
[----:B------:R-:W-:Y:S02]  /*79e0*/  ISETP.NE.AND P0, PT, R76, RZ, PT ;  /* 0x000000ff4c00720c */ /* 0x000fe40003f05270 */
[----:B------:R-:W-:Y:S11]  /*79f0*/  IADD3 R73, PT, PT, R73, 0x1, RZ ;  /* 0x0000000149497810 */ /* 0x000ff60007ffe0ff */
[----:B-1----:R-:W-:Y:S01]  /*7a00*/  @P0 IMAD.IADD R0, R63, 0x1, R2 ;  /* 0x000000013f000824 */ /* 0x002fe200078e0202 */
[----:B------:R-:W-:Y:S05]  /*7a10*/  @P0 WARPSYNC.ALL ;  /* 0x0000000000000948 */ /* 0x000fea0003800000 */
[----:B------:R2:W3:Y:S04]  /*7a20*/  @P0 LDSM.16.M88.4 R44, [R4+UR44+0x400] ;  /* 0x0004002c042c083b */ /* 0x0004e80008000200 */
[----:B------:R2:W4:Y:S04]  /*7a30*/  @P0 LDSM.16.M88.4 R40, [R3+0x400] ;  /* 0x000400000328083b */ /* 0x0005280000000200 */
[----:B------:R2:W1:Y:S04]  /*7a40*/  @P0 LDSM.16.M88.4 R32, [R2+0x400] ;  /* 0x000400000220083b */ /* 0x0004680000000200 */
[----:B------:R2:W1:Y:S02]  /*7a50*/  @P0 LDSM.16.M88.4 R36, [R0+0x400] ;  /* 0x000400000024083b */ /* 0x0004640000000200 */
.L_x_117:
[----:B------:R-:W-:Y:S05]  /*7a60*/  BSYNC B1 ;  /* 0x0000000000017941 */ /* 0x000fea0003800000 */
.L_x_116:
[----:B--2---:R-:W-:Y:S05]  /*7a70*/  VIADD R0, R25, 0x40 ;  /* 0x0000004019007836 */ /* 0x004fea0000000000 */
        /* <DEDUP_REMOVED lines=20> */
.L_x_121:
[----:B------:R-:W-:Y:S01]  /*7bc0*/  ISETP.NE.AND P6, PT, R68, RZ, PT ;  /* 0x000000ff4400720c */ /* 0x000fe20003fc5270 */
[----:B------:R-:W-:Y:S05]  /*7bd0*/  WARPSYNC.ALL ;  /* 0x0000000000007948 */ /* 0x000fea0003800000 */
[----:B------:R-:W-:Y:S01]  /*7be0*/  R2UR UR4, R25 ;  /* 0x00000000190472ca */ /* 0x000fe200000e0000 */
[----:B------:R-:W-:Y:S01]  /*7bf0*/  IMAD.U32 R0, RZ, RZ, UR45 ;  /* 0x0000002dff007e24 */ /* 0x000fe2000f8e00ff */
[----:B---3--:R-:W-:Y:S01]  /*7c00*/  LOP3.LUT R20, R44, 0xffffe000, RZ, 0xc0, !PT ;  /* 0xffffe0002c147812 */ /* 0x008fe200078ec0ff */
        /* <DEDUP_REMOVED lines=24> */
[----:B----4-:R-:W-:Y:S01]  /*7d90*/  LOP3.LUT R18, R40, 0xffffe000, RZ, 0xc0, !PT ;  /* 0xffffe00028127812 */ /* 0x010fe200078ec0ff */
        /* <DEDUP_REMOVED lines=69> */
.L_x_123:
[----:B------:R-:W-:Y:S05]  /*81f0*/  BSYNC.RECONVERGENT B0 ;  /* 0x0000000000007941 */ /* 0x000fea0003800200 */
.L_x_122:
        /* <DEDUP_REMOVED lines=12> */
[----:B------:R-:W-:Y:S04]  /*82c0*/  @P1 IMAD R73, R73, 0x2000, R74 ;  /* 0x0000200049491824 */ /* 0x000fe800078e024a */
[----:B------:R-:W-:Y:S05]  /*82d0*/  @P1 VIADD R3, R73, UR44 ;  /* 0x0000002c49031c36 */ /* 0x000fea0008000000 */
[----:B------:R-:W-:Y:S01]  /*82e0*/  @P1 IADD3 R77, PT, PT, R77, R3, RZ ;  /* 0x000000034d4d1210 */ /* 0x000fe20007ffe0ff */
[----:B------:R-:W-:Y:S01]  /*82f0*/  @P1 IMAD.IADD R3, R63, 0x1, R3 ;  /* 0x000000013f031824 */ /* 0x000fe200078e0203 */
[----:B------:R-:W-:Y:S06]  /*8300*/  @P0 BRA `(.L_x_127) ;  /* 0x00000000000c0947 */ /* 0x000fec0003800000 */
[----:B------:R-:W-:Y:S04]  /*8310*/  SHF.L.U32 R0, R62, 0x1f, RZ ;  /* 0x0000001f3e007819 */ /* 0x000fe800000006ff */
[----:B------:R-:W2:Y:S02]  /*8320*/  SYNCS.PHASECHK.TRANS64.TRYWAIT P0, [R2+URZ+0x40], R0 ;  /* 0x00004000020075a7 */ /* 0x000ea400080011ff */
[----:B--2---:R-:W-:Y:S05]  /*8330*/  @!P0 BRA `(.L_x_128) ;  /* 0x0000001400b88947 */ /* 0x004fea0003800000 */
.L_x_127:
[----:B------:R-:W-:Y:S05]  /*8340*/  BSYNC B0 ;  /* 0x0000000000007941 */ /* 0x000fea0003800000 */
.L_x_126:
[----:B------:R-:W-:Y:S11]  /*8350*/  ISETP.NE.AND P0, PT, R76, RZ, PT ;  /* 0x000000ff4c00720c */ /* 0x000ff60003f05270 */
[----:B------:R-:W-:Y:S02]  /*8360*/  @!UPT UIADD3 URZ, UPT, UPT, URZ, URZ, URZ ;  /* 0x000000fffffff290 */ /* 0x000fe4000fffe0ff */
[----:B--2---:R-:W-:Y:S01]  /*8370*/  @P0 IADD3 R0, PT, PT, R63, R77, RZ ;  /* 0x0000004d3f000210 */ /* 0x004fe20007ffe0ff */
[----:B------:R-:W-:Y:S05]  /*8380*/  @P0 WARPSYNC.ALL ;  /* 0x0000000000000948 */ /* 0x000fea0003800000 */
[----:B------:R2:W3:Y:S04]  /*8390*/  @P0 LDSM.16.M88.4 R44, [R73+UR44+0x400] ;  /* 0x0004002c492c083b */ /* 0x0004e80008000200 */
[----:B------:R2:W4:Y:S04]  /*83a0*/  @P0 LDSM.16.M88.4 R40, [R3+0x400] ;  /* 0x000400000328083b */ /* 0x0005280000000200 */
[----:B------:R2:W1:Y:S04]  /*83b0*/  @P0 LDSM.16.M88.4 R32, [R77+0x400] ;  /* 0x000400004d20083b */ /* 0x0004680000000200 */
[----:B------:R2:W1:Y:S02]  /*83c0*/  @P0 LDSM.16.M88.4 R36, [R0+0x400] ;  /* 0x000400000024083b */ /* 0x0004640000000200 */
.L_x_125:
[----:B------:R-:W-:Y:S05]  /*83d0*/  BSYNC B1 ;  /* 0x0000000000017941 */ /* 0x000fea0003800000 */
.L_x_124:
        /* <DEDUP_REMOVED lines=21> */
.L_x_129:
[----:B------:R-:W-:Y:S01]  /*8530*/  ISETP.NE.AND P0, PT, R65, RZ, PT ;  /* 0x000000ff4100720c */ /* 0x000fe20003f05270 */
[----:B------:R-:W-:Y:S05]  /*8540*/  WARPSYNC.ALL ;  /* 0x0000000000007948 */ /* 0x000fea0003800000 */
[----:B------:R-:W-:Y:S01]  /*8550*/  R2UR UR4, R25 ;  /* 0x00000000190472ca */ /* 0x000fe200000e0000 */
[----:B------:R-:W-:Y:S01]  /*8560*/  BSSY.RECONVERGENT B0, `(.L_x_130) ;  /* 0x000005d000007945 */ /* 0x000fe20003800200 */
[----:B---3--:R-:W-:Y:S02]  /*8570*/  LOP3.LUT R0, R44, 0xffffe000, RZ, 0xc0, !PT ;  /* 0xffffe0002c007812 */ /* 0x008fe400078ec0ff */
[----:B------:R-:W-:Y:S02]  /*8580*/  LOP3.LUT R2, R45, 0xffffe000, RZ, 0xc0, !PT ;  /* 0xffffe0002d027812 */ /* 0x000fe400078ec0ff */
[----:B------:R-:W-:Y:S02]  /*8590*/  LOP3.LUT R3, R46, 0xffffe000, RZ, 0xc0, !PT ;  /* 0xffffe0002e037812 */ /* 0x000fe400078ec0ff */
[----:B------:R-:W-:Y:S02]  /*85a0*/  LOP3.LUT R20, R47, 0xffffe000, RZ, 0xc0, !PT ;  /* 0xffffe0002f147812 */ /* 0x000fe400078ec0ff */
[----:B----4-:R-:W-:Y:S02]  /*85b0*/  LOP3.LUT R21, R40, 0xffffe000, RZ, 0xc0, !PT ;  /* 0xffffe00028157812 */ /* 0x010fe400078ec0ff */
[----:B------:R-:W-:Y:S01]  /*85c0*/  LOP3.LUT R25, R41, 0xffffe000, RZ, 0xc0, !PT ;  /* 0xffffe00029197812 */ /* 0x000fe200078ec0ff */
[----:B-1----:R-:W1:Y:S01]  /*85d0*/  LDTM.16dp128bit.x8 R4, tmem[UR4+0x60] ;  /* 0x00006004000479ee */ /* 0x002e620008180000 */
[----:B------:R-:W-:Y:S01]  /*85e0*/  R2UR UR4, R26 ;  /* 0x000000001a0472ca */ /* 0x000fe200000e0000 */
[----:B------:R-:W-:Y:S01]  /*85f0*/  NOP ;  /* 0x0000000000007918 */ /* 0x000fe20000000000 */
[----:B------:R-:W-:Y:S02]  /*8600*/  LOP3.LUT R26, R42, 0xffffe000, RZ, 0xc0, !PT ;  /* 0xffffe0002a1a7812 */ /* 0x000fe400078ec0ff */
[----:B------:R-:W-:Y:S02]  /*8610*/  LOP3.LUT R28, R43, 0xffffe000, RZ, 0xc0, !PT ;  /* 0xffffe0002b1c7812 */ /* 0x000fe400078ec0ff */
[----:B------:R-:W-:Y:S02]  /*8620*/  LOP3.LUT R29, R32, 0xffffe000, RZ, 0xc0, !PT ;  /* 0xffffe000201d7812 */ /* 0x000fe400078ec0ff */
[----:B------:R-:W-:Y:S02]  /*8630*/  LOP3.LUT R30, R33, 0xffffe000, RZ, 0xc0, !PT ;  /* 0xffffe000211e7812 */ /* 0x000fe400078ec0ff */
[----:B------:R-:W-:Y:S02]  /*8640*/  LOP3.LUT R31, R34, 0xffffe000, RZ, 0xc0, !PT ;  /* 0xffffe000221f7812 */ /* 0x000fe400078ec0ff */
[----:B------:R-:W-:Y:S01]  /*8650*/  LOP3.LUT R32, R35, 0xffffe000, RZ, 0xc0, !PT ;  /* 0xffffe00023207812 */ /* 0x000fe200078ec0ff */
[----:B------:R-:W-:Y:S01]  /*8660*/  UIADD3 UR4, UPT, UPT, UR4, 0xd0, URZ ;  /* 0x000000d004047890 */ /* 0x000fe2000fffe0ff */
[----:B------:R-:W-:Y:S02]  /*8670*/  LOP3.LUT R33, R36, 0xffffe000, RZ, 0xc0, !PT ;  /* 0xffffe00024217812 */ /* 0x000fe400078ec0ff */
[----:B------:R-:W-:Y:S01]  /*8680*/  LOP3.LUT R34, R37, 0xffffe000, RZ, 0xc0, !PT ;  /* 0xffffe00025227812 */ /* 0x000fe200078ec0ff */
[----:B------:R-:W-:Y:S01]  /*8690*/  UPRMT UR4, UR47, 0x654, UR4 ;  /* 0x000006542f047896 */ /* 0x000fe20008000004 */
[----:B------:R-:W-:Y:S02]  /*86a0*/  LOP3.LUT R35, R38, 0xffffe000, RZ, 0xc0, !PT ;  /* 0xffffe00026237812 */ /* 0x000fe400078ec0ff */
[----:B------:R-:W-:Y:S01]  /*86b0*/  LOP3.LUT R36, R39, 0xffffe000, RZ, 0xc0, !PT ;  /* 0xffffe00027247812 */ /* 0x000fe200078ec0ff */
[C---:B-1----:R-:W-:Y:S01]  /*86c0*/  FMUL R4, R24.reuse, R4 ;  /* 0x0000000418047220 */ /* 0x042fe20000400000 */
[C---:B------:R-:W-:Y:S01]  /*86d0*/  FMUL R5, R24.reuse, R5 ;  /* 0x0000000518057220 */ /* 0x040fe20000400000 */
[C---:B------:R-:W-:Y:S01]  /*86e0*/  FMUL R6, R24.reuse, R6 ;  /* 0x0000000618067220 */ /* 0x040fe20000400000 */
[C---:B------:R-:W-:Y:S01]  /*86f0*/  FMUL R7, R24.reuse, R7 ;  /* 0x0000000718077220 */ /* 0x040fe20000400000 */
[C---:B------:R-:W-:Y:S01]  /*8700*/  FFMA R4, R27.reuse, R0, R4 ;  /* 0x000000001b047223 */ /* 0x040fe20000000004 */
[C---:B------:R-:W-:Y:S01]  /*8710*/  FMUL R8, R24.reuse, R8 ;  /* 0x0000000818087220 */ /* 0x040fe20000400000 */
[C---:B------:R-:W-:Y:S01]  /*8720*/  FFMA R5, R27.reuse, R2, R5 ;  /* 0x000000021b057223 */ /* 0x040fe20000000005 */
[C---:B------:R-:W-:Y:S01]  /*8730*/  FMUL R9, R24.reuse, R9 ;  /* 0x0000000918097220 */ /* 0x040fe20000400000 */
[C---:B------:R-:W-:Y:S01]  /*8740*/  FFMA R6, R27.reuse, R3, R6 ;  /* 0x000000031b067223 */ /* 0x040fe20000000006 */
[----:B------:R-:W-:Y:S01]  /*8750*/  F2FP.TF32.F32.PACK_B R4, R4 ;  /* 0x00000004ff04723e */ /* 0x000fe200024050ff */
[C---:B------:R-:W-:Y:S01]  /*8760*/  FMUL R10, R24.reuse, R10 ;  /* 0x0000000a180a7220 */ /* 0x040fe20000400000 */
[----:B------:R-:W-:Y:S01]  /*8770*/  F2FP.TF32.F32.PACK_B R5, R5 ;  /* 0x00000005ff05723e */ /* 0x000fe200024050ff */
[C---:B------:R-:W-:Y:S01]  /*8780*/  FFMA R7, R27.reuse, R20, R7 ;  /* 0x000000141b077223 */ /* 0x040fe20000000007 */
[C---:B------:R-:W-:Y:S01]  /*8790*/  FMUL R11, R24.reuse, R11 ;  /* 0x0000000b180b7220 */ /* 0x040fe20000400000 */
        /* <DEDUP_REMOVED lines=8> */
[----:B------:R-:W-:Y:S01]  /*8820*/  F2FP.TF32.F32.PACK_B R6, R6 ;  /* 0x00000006ff06723e */ /* 0x000fe200024050ff */
[C---:B------:R-:W-:Y:S01]  /*8830*/  FFMA R12, R27.reuse, R29, R12 ;  /* 0x0000001d1b0c7223 */ /* 0x040fe2000000000c */
[----:B------:R-:W-:Y:S01]  /*8840*/  F2FP.TF32.F32.PACK_B R7, R7 ;  /* 0x00000007ff07723e */ /* 0x000fe200024050ff */
[C---:B------:R-:W-:Y:S01]  /*8850*/  FMUL R16, R24.reuse, R16 ;  /* 0x0000001018107220 */ /* 0x040fe20000400000 */
[C---:B------:R-:W-:Y:S01]  /*8860*/  FFMA R13, R27.reuse, R30, R13 ;  /* 0x0000001e1b0d7223 */ /* 0x040fe2000000000d */
[C---:B------:R-:W-:Y:S01]  /*8870*/  FMUL R17, R24.reuse, R17 ;  /* 0x0000001118117220 */ /* 0x040fe20000400000 */
[C---:B------:R-:W-:Y:S01]  /*8880*/  FFMA R14, R27.reuse, R31, R14 ;  /* 0x0000001f1b0e7223 */ /* 0x040fe2000000000e */
[C---:B------:R-:W-:Y:S01]  /*8890*/  FMUL R18, R24.reuse, R18 ;  /* 0x0000001218127220 */ /* 0x040fe20000400000 */
[C---:B------:R-:W-:Y:S01]  /*88a0*/  FFMA R15, R27.reuse, R32, R15 ;  /* 0x000000201b0f7223 */ /* 0x040fe2000000000f */
[----:B------:R-:W-:Y:S01]  /*88b0*/  FMUL R19, R24, R19 ;  /* 0x0000001318137220 */ /* 0x000fe20000400000 */
[----:B------:R-:W-:Y:S01]  /*88c0*/  F2FP.TF32.F32.PACK_B R8, R8 ;  /* 0x00000008ff08723e */ /* 0x000fe200024050ff */
[C---:B------:R-:W-:Y:S01]  /*88d0*/  FFMA R16, R27.reuse, R33, R16 ;  /* 0x000000211b107223 */ /* 0x040fe20000000010 */
[----:B------:R-:W-:Y:S01]  /*88e0*/  F2FP.TF32.F32.PACK_B R9, R9 ;  /* 0x00000009ff09723e */ /* 0x000fe200024050ff */
[----:B------:R-:W-:Y:S01]  /*88f0*/  SYNCS.ARRIVE.TRANS64.RED.A1T0 RZ, [UR4], RZ ;  /* 0x000000ffffff79a7 */ /* 0x000fe20008100404 */
[----:B------:R1:W-:Y:S01]  /*8900*/  STSM.16.M88.4 [R70+0x6400], R4 ;  /* 0x0064000446007844 */ /* 0x0003e20000000200 */
        /* <DEDUP_REMOVED lines=14> */
[----:B------:R-:W-:Y:S05]  /*89f0*/  F2FP.TF32.F32.PACK_B R19, R19 ;  /* 0x00000013ff13723e */ /* 0x000fea00024050ff */
        /* <DEDUP_REMOVED lines=19> */
.L_x_131:
[----:B------:R-:W-:Y:S05]  /*8b30*/  BSYNC.RECONVERGENT B0 ;  /* 0x0000000000007941 */ /* 0x000fea0003800200 */
.L_x_130:
[----:B------:R-:W-:Y:S01]  /*8b40*/  BAR.SYNC.DEFER_BLOCKING 0x1, 0x80 ;  /* 0x0042000000007b1d */ /* 0x000fe20000010000 */
[----:B------:R-:W-:Y:S01]  /*8b50*/  UISETP.NE.AND UP0, UPT, UR52, -0x4, UPT ;  /* 0xfffffffc3400788c */ /* 0x000fe2000bf05270 */
[----:B------:R-:W-:Y:S08]  /*8b60*/  IADD3 R22, PT, PT, R22, 0x1, RZ ;  /* 0x0000000116167810 */ /* 0x000ff00007ffe0ff */
[----:B------:R-:W-:Y:S05]  /*8b70*/  BRA.U !UP0, `(.L_x_132) ;  /* 0x0000000108287547 */ /* 0x000fea000b800000 */
[----:B------:R-:W-:Y:S01]  /*8b80*/  ISETP.NE.AND P0, PT, R68, RZ, PT ;  /* 0x000000ff4400720c */ /* 0x000fe20003f05270 */
[----:B------:R-:W-:Y:S01]  /*8b90*/  IMAD.U32 R2, RZ, RZ, UR46 ;  /* 0x0000002eff027e24 */ /* 0x000fe2000f8e00ff */
[----:B------:R-:W-:Y:S01]  /*8ba0*/  UIADD3 UR4, UPT, UPT, UR46, 0x1, URZ ;  /* 0x000000012e047890 */ /* 0x000fe2000fffe0ff */
[----:B------:R-:W-:Y:S03]  /*8bb0*/  IMAD.U32 R0, RZ, RZ, UR47 ;  /* 0x0000002fff007e24 */ /* 0x000fe6000f8e00ff */
[----:B------:R-:W-:Y:S04]  /*8bc0*/  UISETP.NE.AND UP0, UPT, UR4, 0x4, UPT ;  /* 0x000000040400788c */ /* 0x000fe8000bf05270 */
[----:B------:R-:W-:Y:S03]  /*8bd0*/  USEL UR46, UR4, URZ, UP0 ;  /* 0x000000ff042e7287 */ /* 0x000fe60008000000 */
[----:B------:R-:W-:Y:S05]  /*8be0*/  @P0 LEA R2, R2, UR44, 0x3 ;  /* 0x0000002c02020c11 */ /* 0x000fea000f8e18ff */
[----:B------:R-:W-:Y:S05]  /*8bf0*/  @P0 VIADD R2, R2, 0x60 ;  /* 0x0000006002020836 */ /* 0x000fea0000000000 */
[----:B------:R-:W-:Y:S04]  /*8c00*/  @P0 PRMT R0, R0, 0x654, R2 ;  /* 0x0000065400000816 */ /* 0x000fe80000000002 */
[----:B------:R2:W-:Y:S03]  /*8c10*/  @P0 SYNCS.ARRIVE.TRANS64.RED.A1T0 RZ, [R0+URZ], RZ ;  /* 0x000000ff00ff09a7 */ /* 0x0005e600081004ff */
.L_x_132:
[----:B------:R-:W-:Y:S01]  /*8c20*/  R2UR UR4, R55 ;  /* 0x00000000370472ca */ /* 0x000fe200000e0000 */
[----:B------:R-:W-:Y:S01]  /*8c30*/  UISETP.NE.AND UP0, UPT, UR62, URZ, UPT ;  /* 0x000000ff3e00728c */ /* 0x000fe2000bf05270 */
[----:B------:R-:W-:Y:S01]  /*8c40*/  ISETP.NE.AND P0, PT, R59, 0x2, PT ;  /* 0x000000023b00780c */ /* 0x000fe20003f05270 */
[----:B------:R-:W-:Y:S01]  /*8c50*/  UIADD3 UR24, UPT, UPT, UR38, UR63, URZ ;  /* 0x0000003f26187290 */ /* 0x000fe2000fffe0ff */
[----:B------:R-:W-:Y:S01]  /*8c60*/  ISETP.NE.AND P1, PT, R22, 0x4, PT ;  /* 0x000000041600780c */ /* 0x000fe20003f25270 */
[----:B------:R-:W-:Y:S01]  /*8c70*/  UIADD3 UR52, UPT, UPT, UR52, 0x4, URZ ;  /* 0x0000000434347890 */ /* 0x000fe2000fffe0ff */
[----:B------:R-:W-:Y:S01]  /*8c80*/  SEL R2, RZ, 0x1, P0 ;  /* 0x00000001ff027807 */ /* 0x000fe20000000000 */
[----:B------:R-:W-:Y:S01]  /*8c90*/  UMOV UR36, UR61 ;  /* 0x0000003d00247c82 */ /* 0x000fe20008000000 */
[----:B--2---:R-:W-:Y:S02]  /*8ca0*/  SEL R0, RZ, 0x1, P1 ;  /* 0x00000001ff007807 */ /* 0x004fe40000800000 */
[----:B------:R-:W-:Y:S02]  /*8cb0*/  LOP3.LUT R60, R60, R2, RZ, 0x3c, !PT ;  /* 0x000000023c3c7212 */ /* 0x000fe400078e3cff */
[----:B------:R-:W-:Y:S01]  /*8cc0*/  LOP3.LUT R61, R61, R0, RZ, 0x3c, !PT ;  /* 0x000000003d3d7212 */ /* 0x000fe200078e3cff */
[----:B------:R-:W-:Y:S01]  /*8cd0*/  UIADD3 UR28, UPT, UPT, UR37, UR4, URZ ;  /* 0x00000004251c7290 */ /* 0x000fe2000fffe0ff */
[----:B------:R-:W-:Y:S02]  /*8ce0*/  SEL R59, R59, RZ, P0 ;  /* 0x000000ff3b3b7207 */ /* 0x000fe40000000000 */
[----:B------:R-:W-:Y:S01]  /*8cf0*/  SEL R22, R22, RZ, P1 ;  /* 0x000000ff16167207 */ /* 0x000fe20000800000 */
[----:B------:R-:W-:Y:S08]  /*8d00*/  BRA.U UP0, `(.L_x_133) ;  /* 0xffffffc900907547 */ /* 0x000ff0000b83ffff */
[----:B------:R-:W-:-:S13]  /*8d10*/  R2UR UR4, R56 ;  /* 0x00000000380472ca */ /* 0x000fda00000e0000 */
[----:B------:R-:W-:-:S09]  /*8d20*/  UISETP.NE.AND UP0, UPT, UR4, URZ, UPT ;  /* 0x000000ff0400728c */ /* 0x000fd2000bf05270 */
[----:B------:R-:W-:Y:S05]  /*8d30*/  BRA.U !UP0, `(.L_x_134) ;  /* 0x0000000108487547 */ /* 0x000fea000b800000 */
[----:B------:R-:W2:Y:S02]  /*8d40*/  LDCU.64 UR4, c[0x0][0x890] ;  /* 0x00011200ff0477ac */ /* 0x000ea40008000a00 */
[----:B--2---:R-:W-:-:S04]  /*8d50*/  UISETP.NE.U32.AND UP0, UPT, UR4, URZ, UPT ;  /* 0x000000ff0400728c */ /* 0x004fc8000bf05070 */
[----:B------:R-:W-:-:S09]  /*8d60*/  UISETP.NE.AND.EX UP0, UPT, UR5, URZ, UPT, UP0 ;  /* 0x000000ff0500728c */ /* 0x000fd2000bf05300 */
[----:B------:R-:W-:Y:S05]  /*8d70*/  BRA.U UP0, `(.L_x_135) ;  /* 0x00000001000c7547 */ /* 0x000fea000b800000 */
[----:B------:R-:W-:-:S13]  /*8d80*/  FSETP.NEU.AND P0, PT, R27, RZ, PT ;  /* 0x000000ff1b00720b */ /* 0x000fda0003f0d000 */
[----:B------:R-:W-:Y:S05]  /*8d90*/  @!P0 EXIT ;  /* 0x000000000000894d */ /* 0x000fea0003800000 */
[----:B------:R-:W-:Y:S05]  /*8da0*/  BRA `(.L_x_134) ;  /* 0x00000000002c7947 */ /* 0x000fea0003800000 */
.L_x_135:
[----:B------:R-:W-:Y:S01]  /*8db0*/  ISETP.NE.AND P0, PT, R58, RZ, PT ;  /* 0x000000ff3a00720c */ /* 0x000fe20003f05270 */
[----:B------:R-:W-:-:S12]  /*8dc0*/  BSSY.RECONVERGENT B0, `(.L_x_134) ;  /* 0x0000009000007945 */ /* 0x000fd80003800200 */
[----:B------:R-:W-:Y:S05]  /*8dd0*/  @P0 BRA `(.L_x_136) ;  /* 0x0000000000140947 */ /* 0x000fea0003800000 */
[----:B------:R-:W2:Y:S02]  /*8de0*/  LDCU.64 UR4, c[0x0][0x888] ;  /* 0x00011100ff0477ac */ /* 0x000ea40008000a00 */
[----:B--2---:R-:W-:-:S04]  /*8df0*/  ISETP.NE.U32.AND P0, PT, RZ, UR4, PT ;  /* 0x00000004ff007c0c */ /* 0x004fc8000bf05070 */
[----:B------:R-:W-:-:S13]  /*8e00*/  ISETP.NE.AND.EX P0, PT, RZ, UR5, PT, P0 ;  /* 0x00000005ff007c0c */ /* 0x000fda000bf05300 */
[----:B------:R-:W-:Y:S05]  /*8e10*/  @!P0 EXIT ;  /* 0x000000000000894d */ /* 0x000fea0003800000 */
[----:B------:R-:W-:Y:S05]  /*8e20*/  BRA `(.L_x_137) ;  /* 0x0000000000087947 */ /* 0x000fea0003800000 */
.L_x_136:
[----:B------:R-:W-:-:S13]  /*8e30*/  FSETP.NEU.AND P0, PT, R27, RZ, PT ;  /* 0x000000ff1b00720b */ /* 0x000fda0003f0d000 */
[----:B------:R-:W-:Y:S05]  /*8e40*/  @!P0 EXIT ;  /* 0x000000000000894d */ /* 0x000fea0003800000 */
.L_x_137:
[----:B------:R-:W-:Y:S05]  /*8e50*/  BSYNC.RECONVERGENT B0 ;  /* 0x0000000000007941 */ /* 0x000fea0003800200 */
.L_x_134:
[----:B------:R-:W-:Y:S01]  /*8e60*/  ULEA UR4, UR46, UR44, 0x3 ;  /* 0x0000002c2e047291 */ /* 0x000fe2000f8e18ff */
[----:B------:R-:W-:-:S04]  /*8e70*/  DEPBAR.LE SB0, 0x0 ;  /* 0x000080000000791a */ /* 0x000fc80000000000 */
[----:B------:R-:W-:-:S04]  /*8e80*/  UIADD3 UR4, UPT, UPT, UR4, 0x60, URZ ;  /* 0x0000006004047890 */ /* 0x000fc8000fffe0ff */
[----:B------:R-:W-:-:S09]  /*8e90*/  UPRMT UR4, UR47, 0x654, UR4 ;  /* 0x000006542f047896 */ /* 0x000fd20008000004 */
[----:B------:R-:W-:Y:S01]  /*8ea0*/  SYNCS.ARRIVE.TRANS64.RED.A1T0 RZ, [UR4], RZ ;  /* 0x000000ffffff79a7 */ /* 0x000fe20008100404 */
[----:B------:R-:W-:Y:S05]  /*8eb0*/  EXIT ;  /* 0x000000000000794d */ /* 0x000fea0003800000 */
.L_x_24:
[----:B---3--:R3:W4:Y:S02]  /*8ec0*/  SYNCS.PHASECHK.TRANS64.TRYWAIT P0, [R0+URZ+0x100], R2 ;  /* 0x00010002000075a7 */ /* 0x00872400080011ff */
[----:B----4-:R-:W-:Y:S05]  /*8ed0*/  @!P0 NANOSLEEP.SYNCS 0x989680 ;  /* 0x009896800000895d */ /* 0x010fea0003900000 */
[----:B------:R-:W4:Y:S02]  /*8ee0*/  @!P0 SYNCS.PHASECHK.TRANS64 P0, [R0+URZ+0x100], R2 ;  /* 0x00010002000085a7 */ /* 0x000f2400080010ff */
[----:B----4-:R-:W-:Y:S05]  /*8ef0*/  @!P0 BRA `(.L_x_24) ;  /* 0xfffffffc00f08947 */ /* 0x010fea000383ffff */
[----:B------:R-:W-:Y:S05]  /*8f00*/  BRA `(.L_x_138) ;  /* 0xffffff8800ac7947 */ /* 0x000fea000383ffff */
.L_x_27:
[----:B--2---:R-:W-:-:S07]  /*8f10*/  MOV R0, UR33 ;  /* 0x0000002100007c02 */ /* 0x004fce0008000f00 */
.L_x_139:
[----:B--2---:R2:W3:Y:S02]  /*8f20*/  SYNCS.PHASECHK.TRANS64.TRYWAIT P0, [R0+URZ+0x20], R3 ;  /* 0x00002003000075a7 */ /* 0x0044e400080011ff */
[----:B---3--:R-:W-:Y:S05]  /*8f30*/  @!P0 NANOSLEEP.SYNCS 0x989680 ;  /* 0x009896800000895d */ /* 0x008fea0003900000 */
[----:B------:R-:W3:Y:S02]  /*8f40*/  @!P0 SYNCS.PHASECHK.TRANS64 P0, [R0+URZ+0x20], R3 ;  /* 0x00002003000085a7 */ /* 0x000ee400080010ff */
[----:B---3--:R-:W-:Y:S05]  /*8f50*/  @!P0 BRA `(.L_x_139) ;  /* 0xfffffffc00f08947 */ /* 0x008fea000383ffff */
[----:B------:R-:W-:Y:S05]  /*8f60*/  BRA `(.L_x_26) ;  /* 0xffffff8800f47947 */ /* 0x000fea000383ffff */
.L_x_34:
[----:B-1----:R-:W-:-:S07]  /*8f70*/  MOV R0, UR33 ;  /* 0x0000002100007c02 */ /* 0x002fce0008000f00 */
.L_x_140:
[----:B-1----:R1:W2:Y:S02]  /*8f80*/  SYNCS.PHASECHK.TRANS64.TRYWAIT P0, [R0+URZ+0x20], R3 ;  /* 0x00002003000075a7 */ /* 0x0022a400080011ff */
[----:B--2---:R-:W-:Y:S05]  /*8f90*/  @!P0 NANOSLEEP.SYNCS 0x989680 ;  /* 0x009896800000895d */ /* 0x004fea0003900000 */
[----:B------:R-:W2:Y:S02]  /*8fa0*/  @!P0 SYNCS.PHASECHK.TRANS64 P0, [R0+URZ+0x20], R3 ;  /* 0x00002003000085a7 */ /* 0x000ea400080010ff */
[----:B--2---:R-:W-:Y:S05]  /*8fb0*/  @!P0 BRA `(.L_x_140) ;  /* 0xfffffffc00f08947 */ /* 0x004fea000383ffff */
[----:B------:R-:W-:Y:S05]  /*8fc0*/  BRA `(.L_x_33) ;  /* 0xffffff8c00e47947 */ /* 0x000fea000383ffff */
.L_x_39:
[----:B-1----:R1:W2:Y:S02]  /*8fd0*/  SYNCS.PHASECHK.TRANS64.TRYWAIT P0, [R3+URZ+0x90], R0 ;  /* 0x00009000030075a7 */ /* 0x0022a400080011ff */
[----:B--2---:R-:W-:Y:S05]  /*8fe0*/  @!P0 NANOSLEEP.SYNCS 0x989680 ;  /* 0x009896800000895d */ /* 0x004fea0003900000 */
[----:B------:R-:W2:Y:S02]  /*8ff0*/  @!P0 SYNCS.PHASECHK.TRANS64 P0, [R3+URZ+0x90], R0 ;  /* 0x00009000030085a7 */ /* 0x000ea400080010ff */
[----:B--2---:R-:W-:Y:S05]  /*9000*/  @!P0 BRA `(.L_x_39) ;  /* 0xfffffffc00f08947 */ /* 0x004fea000383ffff */
[----:B------:R-:W-:Y:S05]  /*9010*/  BRA `(.L_x_141) ;  /* 0xffffff9000b47947 */ /* 0x000fea000383ffff */
.L_x_43:
[----:B------:R-:W-:-:S07]  /*9020*/  MOV R0, UR4 ;  /* 0x0000000400007c02 */ /* 0x000fce0008000f00 */
.L_x_142:
[----:B-1----:R1:W2:Y:S02]  /*9030*/  SYNCS.PHASECHK.TRANS64.TRYWAIT P0, [R0+URZ], R2 ;  /* 0x00000002000075a7 */ /* 0x0022a400080011ff */
[----:B--2---:R-:W-:Y:S05]  /*9040*/  @!P0 NANOSLEEP.SYNCS 0x989680 ;  /* 0x009896800000895d */ /* 0x004fea0003900000 */
[----:B------:R-:W2:Y:S02]  /*9050*/  @!P0 SYNCS.PHASECHK.TRANS64 P0, [R0+URZ], R2 ;  /* 0x00000002000085a7 */ /* 0x000ea400080010ff */
[----:B--2---:R-:W-:Y:S05]  /*9060*/  @!P0 BRA `(.L_x_142) ;  /* 0xfffffffc00f08947 */ /* 0x004fea000383ffff */
[----:B------:R-:W-:Y:S05]  /*9070*/  BRA `(.L_x_143) ;  /* 0xffffff98005c7947 */ /* 0x000fea000383ffff */
.L_x_44:
[----:B------:R-:W-:-:S07]  /*9080*/  MOV R0, UR5 ;  /* 0x0000000500007c02 */ /* 0x000fce0008000f00 */
.L_x_144:
[----:B-1----:R1:W2:Y:S02]  /*9090*/  SYNCS.PHASECHK.TRANS64.TRYWAIT P0, [R0+URZ], R3 ;  /* 0x00000003000075a7 */ /* 0x0022a400080011ff */
[----:B--2---:R-:W-:Y:S05]  /*90a0*/  @!P0 NANOSLEEP.SYNCS 0x989680 ;  /* 0x009896800000895d */ /* 0x004fea0003900000 */
[----:B------:R-:W2:Y:S02]  /*90b0*/  @!P0 SYNCS.PHASECHK.TRANS64 P0, [R0+URZ], R3 ;  /* 0x00000003000085a7 */ /* 0x000ea400080010ff */
[----:B--2---:R-:W-:Y:S05]  /*90c0*/  @!P0 BRA `(.L_x_144) ;  /* 0xfffffffc00f08947 */ /* 0x004fea000383ffff */
[----:B------:R-:W-:Y:S05]  /*90d0*/  BRA `(.L_x_145) ;  /* 0xffffff9800687947 */ /* 0x000fea000383ffff */
.L_x_45:
[----:B------:R-:W-:-:S07]  /*90e0*/  MOV R0, UR5 ;  /* 0x0000000500007c02 */ /* 0x000fce0008000f00 */
.L_x_146:
[----:B-1----:R1:W2:Y:S02]  /*90f0*/  SYNCS.PHASECHK.TRANS64.TRYWAIT P0, [R0+URZ], R3 ;  /* 0x00000003000075a7 */ /* 0x0022a400080011ff */
[----:B--2---:R-:W-:Y:S05]  /*9100*/  @!P0 NANOSLEEP.SYNCS 0x989680 ;  /* 0x009896800000895d */ /* 0x004fea0003900000 */
[----:B------:R-:W2:Y:S02]  /*9110*/  @!P0 SYNCS.PHASECHK.TRANS64 P0, [R0+URZ], R3 ;  /* 0x00000003000085a7 */ /* 0x000ea400080010ff */
[----:B--2---:R-:W-:Y:S05]  /*9120*/  @!P0 BRA `(.L_x_146) ;  /* 0xfffffffc00f08947 */ /* 0x004fea000383ffff */
[----:B------:R-:W-:Y:S05]  /*9130*/  BRA `(.L_x_147) ;  /* 0xffffff9800747947 */ /* 0x000fea000383ffff */
.L_x_48:
[----:B--2---:R2:W3:Y:S02]  /*9140*/  SYNCS.PHASECHK.TRANS64.TRYWAIT P0, [R2+URZ+0xf0], R4 ;  /* 0x0000f004020075a7 */ /* 0x0044e400080011ff */
[----:B---3--:R-:W-:Y:S05]  /*9150*/  @!P0 NANOSLEEP.SYNCS 0x989680 ;  /* 0x009896800000895d */ /* 0x008fea0003900000 */
[----:B------:R-:W3:Y:S02]  /*9160*/  @!P0 SYNCS.PHASECHK.TRANS64 P0, [R2+URZ+0xf0], R4 ;  /* 0x0000f004020085a7 */ /* 0x000ee400080010ff */
[----:B---3--:R-:W-:Y:S05]  /*9170*/  @!P0 BRA `(.L_x_48) ;  /* 0xfffffffc00f08947 */ /* 0x008fea000383ffff */
[----:B------:R-:W-:Y:S05]  /*9180*/  BRA `(.L_x_148) ;  /* 0xffffff9800d07947 */ /* 0x000fea000383ffff */
.L_x_49:
[----:B------:R-:W-:-:S07]  /*9190*/  MOV R2, UR4 ;  /* 0x0000000400027c02 */ /* 0x000fce0008000f00 */
.L_x_149:
[----:B--2---:R2:W3:Y:S02]  /*91a0*/  SYNCS.PHASECHK.TRANS64.TRYWAIT P0, [R2+URZ+0xa0], R5 ;  /* 0x0000a005020075a7 */ /* 0x0044e400080011ff */
[----:B---3--:R-:W-:Y:S05]  /*91b0*/  @!P0 NANOSLEEP.SYNCS 0x989680 ;  /* 0x009896800000895d */ /* 0x008fea0003900000 */
[----:B------:R-:W3:Y:S02]  /*91c0*/  @!P0 SYNCS.PHASECHK.TRANS64 P0, [R2+URZ+0xa0], R5 ;  /* 0x0000a005020085a7 */ /* 0x000ee400080010ff */
[----:B---3--:R-:W-:Y:S05]  /*91d0*/  @!P0 BRA `(.L_x_149) ;  /* 0xfffffffc00f08947 */ /* 0x008fea000383ffff */
[----:B------:R-:W-:Y:S05]  /*91e0*/  BRA `(.L_x_150) ;  /* 0xffffff9800e07947 */ /* 0x000fea000383ffff */
.L_x_50:
[----:B--2---:R2:W3:Y:S02]  /*91f0*/  SYNCS.PHASECHK.TRANS64.TRYWAIT P1, [R2+URZ+0x90], R4 ;  /* 0x00009004020075a7 */ /* 0x0044e400080211ff */
[----:B---3--:R-:W-:Y:S05]  /*9200*/  @!P1 NANOSLEEP.SYNCS 0x989680 ;  /* 0x009896800000995d */ /* 0x008fea0003900000 */
[----:B------:R-:W3:Y:S02]  /*9210*/  @!P1 SYNCS.PHASECHK.TRANS64 P1, [R2+URZ+0x90], R4 ;  /* 0x00009004020095a7 */ /* 0x000ee400080210ff */
[----:B---3--:R-:W-:Y:S05]  /*9220*/  @!P1 BRA `(.L_x_50) ;  /* 0xfffffffc00f09947 */ /* 0x008fea000383ffff */
[----:B------:R-:W-:Y:S05]  /*9230*/  BRA `(.L_x_151) ;  /* 0xffffff9c00107947 */ /* 0x000fea000383ffff */
.L_x_53:
[----:B------:R-:W-:-:S07]  /*9240*/  MOV R0, UR4 ;  /* 0x0000000400007c02 */ /* 0x000fce0008000f00 */
.L_x_152:
[----:B--2---:R2:W3:Y:S02]  /*9250*/  SYNCS.PHASECHK.TRANS64.TRYWAIT P0, [R0+URZ+0xa0], R2 ;  /* 0x0000a002000075a7 */ /* 0x0044e400080011ff */
[----:B---3--:R-:W-:Y:S05]  /*9260*/  @!P0 NANOSLEEP.SYNCS 0x989680 ;  /* 0x009896800000895d */ /* 0x008fea0003900000 */
[----:B------:R-:W3:Y:S02]  /*9270*/  @!P0 SYNCS.PHASECHK.TRANS64 P0, [R0+URZ+0xa0], R2 ;  /* 0x0000a002000085a7 */ /* 0x000ee400080010ff */
[----:B---3--:R-:W-:Y:S05]  /*9280*/  @!P0 BRA `(.L_x_152) ;  /* 0xfffffffc00f08947 */ /* 0x008fea000383ffff */
[----:B------:R-:W-:Y:S05]  /*9290*/  BRA `(.L_x_52) ;  /* 0xffffff9c00647947 */ /* 0x000fea000383ffff */
.L_x_60:
[----:B-1----:R1:W2:Y:S02]  /*92a0*/  SYNCS.PHASECHK.TRANS64.TRYWAIT P1, [R0+URZ+0x90], R2 ;  /* 0x00009002000075a7 */ /* 0x0022a400080211ff */
[----:B--2---:R-:W-:Y:S05]  /*92b0*/  @!P1 NANOSLEEP.SYNCS 0x989680 ;  /* 0x009896800000995d */ /* 0x004fea0003900000 */
[----:B------:R-:W2:Y:S02]  /*92c0*/  @!P1 SYNCS.PHASECHK.TRANS64 P1, [R0+URZ+0x90], R2 ;  /* 0x00009002000095a7 */ /* 0x000ea400080210ff */
[----:B--2---:R-:W-:Y:S05]  /*92d0*/  @!P1 BRA `(.L_x_60) ;  /* 0xfffffffc00f09947 */ /* 0x004fea000383ffff */
[----:B------:R-:W-:Y:S05]  /*92e0*/  BRA `(.L_x_153) ;  /* 0xffffffa000f87947 */ /* 0x000fea000383ffff */
.L_x_61:
[----:B------:R-:W-:-:S07]  /*92f0*/  MOV R2, UR46 ;  /* 0x0000002e00027c02 */ /* 0x000fce0008000f00 */
.L_x_154:
[----:B-1----:R1:W2:Y:S02]  /*9300*/  SYNCS.PHASECHK.TRANS64.TRYWAIT P0, [R2+URZ+0xd0], R0 ;  /* 0x0000d000020075a7 */ /* 0x0022a400080011ff */
[----:B--2---:R-:W-:Y:S05]  /*9310*/  @!P0 NANOSLEEP.SYNCS 0x989680 ;  /* 0x009896800000895d */ /* 0x004fea0003900000 */
[----:B------:R-:W2:Y:S02]  /*9320*/  @!P0 SYNCS.PHASECHK.TRANS64 P0, [R2+URZ+0xd0], R0 ;  /* 0x0000d000020085a7 */ /* 0x000ea400080010ff */
[----:B--2---:R-:W-:Y:S05]  /*9330*/  @!P0 BRA `(.L_x_154) ;  /* 0xfffffffc00f08947 */ /* 0x004fea000383ffff */
[----:B------:R-:W-:Y:S05]  /*9340*/  BRA `(.L_x_155) ;  /* 0xffffffa400487947 */ /* 0x000fea000383ffff */
.L_x_64:
[----:B------:R-:W-:Y:S07]  /*9350*/  MOV R0, UR7 ;  /* 0x0000000700007c02 */ /* 0x000fee0008000f00 */
.L_x_156:
[----:B-1----:R1:W2:Y:S02]  /*9360*/  SYNCS.PHASECHK.TRANS64.TRYWAIT P0, [R0+URZ], R2 ;  /* 0x00000002000075a7 */ /* 0x0022a400080011ff */
[----:B--2---:R-:W-:Y:S05]  /*9370*/  @!P0 NANOSLEEP.SYNCS 0x989680 ;  /* 0x009896800000895d */ /* 0x004fea0003900000 */
[----:B------:R-:W2:Y:S02]  /*9380*/  @!P0 SYNCS.PHASECHK.TRANS64 P0, [R0+URZ], R2 ;  /* 0x00000002000085a7 */ /* 0x000ea400080010ff */
[----:B--2---:R-:W-:Y:S05]  /*9390*/  @!P0 BRA `(.L_x_156) ;  /* 0xfffffffc00f08947 */ /* 0x004fea000383ffff */
[----:B------:R-:W-:Y:S05]  /*93a0*/  BRA `(.L_x_63) ;  /* 0xffffffa400647947 */ /* 0x000fea000383ffff */
.L_x_67:
[----:B------:R-:W-:-:S07]  /*93b0*/  MOV R0, UR4 ;  /* 0x0000000400007c02 */ /* 0x000fce0008000f00 */
.L_x_157:
[----:B--2---:R2:W4:Y:S02]  /*93c0*/  SYNCS.PHASECHK.TRANS64.TRYWAIT P0, [R0+URZ], R2 ;  /* 0x00000002000075a7 */ /* 0x00452400080011ff */
[----:B----4-:R-:W-:Y:S05]  /*93d0*/  @!P0 NANOSLEEP.SYNCS 0x989680 ;  /* 0x009896800000895d */ /* 0x010fea0003900000 */
[----:B------:R-:W4:Y:S02]  /*93e0*/  @!P0 SYNCS.PHASECHK.TRANS64 P0, [R0+URZ], R2 ;  /* 0x00000002000085a7 */ /* 0x000f2400080010ff */
[----:B----4-:R-:W-:Y:S05]  /*93f0*/  @!P0 BRA `(.L_x_157) ;  /* 0xfffffffc00f08947 */ /* 0x010fea000383ffff */
[----:B------:R-:W-:Y:S05]  /*9400*/  BRA `(.L_x_158) ;  /* 0xffffffa800907947 */ /* 0x000fea000383ffff */
.L_x_68:
[----:B------:R-:W-:-:S07]  /*9410*/  MOV R0, UR5 ;  /* 0x0000000500007c02 */ /* 0x000fce0008000f00 */
.L_x_159:
[----:B-1----:R1:W2:Y:S02]  /*9420*/  SYNCS.PHASECHK.TRANS64.TRYWAIT P0, [R0+URZ], R3 ;  /* 0x00000003000075a7 */ /* 0x0022a400080011ff */
[----:B--2---:R-:W-:Y:S05]  /*9430*/  @!P0 NANOSLEEP.SYNCS 0x989680 ;  /* 0x009896800000895d */ /* 0x004fea0003900000 */
[----:B------:R-:W2:Y:S02]  /*9440*/  @!P0 SYNCS.PHASECHK.TRANS64 P0, [R0+URZ], R3 ;  /* 0x00000003000085a7 */ /* 0x000ea400080010ff */
[----:B--2---:R-:W-:Y:S05]  /*9450*/  @!P0 BRA `(.L_x_159) ;  /* 0xfffffffc00f08947 */ /* 0x004fea000383ffff */
[----:B------:R-:W-:Y:S05]  /*9460*/  BRA `(.L_x_160) ;  /* 0xffffffa8009c7947 */ /* 0x000fea000383ffff */
.L_x_69:
[----:B------:R-:W-:-:S07]  /*9470*/  MOV R0, UR5 ;  /* 0x0000000500007c02 */ /* 0x000fce0008000f00 */
.L_x_161:
[----:B-1----:R1:W2:Y:S02]  /*9480*/  SYNCS.PHASECHK.TRANS64.TRYWAIT P0, [R0+URZ], R3 ;  /* 0x00000003000075a7 */ /* 0x0022a400080011ff */
[----:B--2---:R-:W-:Y:S05]  /*9490*/  @!P0 NANOSLEEP.SYNCS 0x989680 ;  /* 0x009896800000895d */ /* 0x004fea0003900000 */
[----:B------:R-:W2:Y:S02]  /*94a0*/  @!P0 SYNCS.PHASECHK.TRANS64 P0, [R0+URZ], R3 ;  /* 0x00000003000085a7 */ /* 0x000ea400080010ff */
[----:B--2---:R-:W-:Y:S05]  /*94b0*/  @!P0 BRA `(.L_x_161) ;  /* 0xfffffffc00f08947 */ /* 0x004fea000383ffff */
[----:B------:R-:W-:Y:S05]  /*94c0*/  BRA `(.L_x_162) ;  /* 0xffffffa800a87947 */ /* 0x000fea000383ffff */
.L_x_70:
[----:B-1----:R-:W-:-:S07]  /*94d0*/  MOV R0, UR4 ;  /* 0x0000000400007c02 */ /* 0x002fce0008000f00 */
.L_x_163:
[----:B-1----:R1:W2:Y:S02]  /*94e0*/  SYNCS.PHASECHK.TRANS64.TRYWAIT P0, [R0+URZ], R2 ;  /* 0x00000002000075a7 */ /* 0x0022a400080011ff */
[----:B--2---:R-:W-:Y:S05]  /*94f0*/  @!P0 NANOSLEEP.SYNCS 0x989680 ;  /* 0x009896800000895d */ /* 0x004fea0003900000 */
[----:B------:R-:W2:Y:S02]  /*9500*/  @!P0 SYNCS.PHASECHK.TRANS64 P0, [R0+URZ], R2 ;  /* 0x00000002000085a7 */ /* 0x000ea400080010ff */
[----:B--2---:R-:W-:Y:S05]  /*9510*/  @!P0 BRA `(.L_x_163) ;  /* 0xfffffffc00f08947 */ /* 0x004fea000383ffff */
[----:B------:R-:W-:Y:S05]  /*9520*/  BRA `(.L_x_164) ;  /* 0xffffffa800b47947 */ /* 0x000fea000383ffff */
.L_x_75:
[----:B--2---:R2:W3:Y:S02]  /*9530*/  SYNCS.PHASECHK.TRANS64.TRYWAIT P0, [R8+URZ+0x90], R0 ;  /* 0x00009000080075a7 */ /* 0x0044e400080011ff */
[----:B---3--:R-:W-:Y:S05]  /*9540*/  @!P0 NANOSLEEP.SYNCS 0x989680 ;  /* 0x009896800000895d */ /* 0x008fea0003900000 */
[----:B------:R-:W3:Y:S02]  /*9550*/  @!P0 SYNCS.PHASECHK.TRANS64 P0, [R8+URZ+0x90], R0 ;  /* 0x00009000080085a7 */ /* 0x000ee400080010ff */
[----:B---3--:R-:W-:Y:S05]  /*9560*/  @!P0 BRA `(.L_x_75) ;  /* 0xfffffffc00f08947 */ /* 0x008fea000383ffff */
[----:B------:R-:W-:Y:S05]  /*9570*/  BRA `(.L_x_165) ;  /* 0xffffffac00e87947 */ /* 0x000fea000383ffff */
.L_x_78:
[----:B--2---:R-:W-:Y:S07]  /*9580*/  MOV R0, UR21 ;  /* 0x0000001500007c02 */ /* 0x004fee0008000f00 */
.L_x_166:
[----:B--2---:R2:W3:Y:S02]  /*9590*/  SYNCS.PHASECHK.TRANS64.TRYWAIT P1, [R0+URZ+0x88], R2 ;  /* 0x00008802000075a7 */ /* 0x0044e400080211ff */
[----:B---3--:R-:W-:Y:S05]  /*95a0*/  @!P1 NANOSLEEP.SYNCS 0x989680 ;  /* 0x009896800000995d */ /* 0x008fea0003900000 */
[----:B------:R-:W3:Y:S02]  /*95b0*/  @!P1 SYNCS.PHASECHK.TRANS64 P1, [R0+URZ+0x88], R2 ;  /* 0x00008802000095a7 */ /* 0x000ee400080210ff */
[----:B---3--:R-:W-:Y:S05]  /*95c0*/  @!P1 BRA `(.L_x_166) ;  /* 0xfffffffc00f09947 */ /* 0x008fea000383ffff */
[----:B------:R-:W-:Y:S05]  /*95d0*/  BRA `(.L_x_77) ;  /* 0xffffffb400647947 */ /* 0x000fea000383ffff */
.L_x_81:
[----:B--2---:R-:W-:Y:S07]  /*95e0*/  MOV R0, UR21 ;  /* 0x0000001500007c02 */ /* 0x004fee0008000f00 */
.L_x_167:
[----:B--2---:R2:W3:Y:S02]  /*95f0*/  SYNCS.PHASECHK.TRANS64.TRYWAIT P0, [R0+URZ+0x60], R4 ;  /* 0x00006004000075a7 */ /* 0x0044e400080011ff */
[----:B---3--:R-:W-:Y:S05]  /*9600*/  @!P0 NANOSLEEP.SYNCS 0x989680 ;  /* 0x009896800000895d */ /* 0x008fea0003900000 */
[----:B------:R-:W3:Y:S02]  /*9610*/  @!P0 SYNCS.PHASECHK.TRANS64 P0, [R0+URZ+0x60], R4 ;  /* 0x00006004000085a7 */ /* 0x000ee400080010ff */
[----:B---3--:R-:W-:Y:S05]  /*9620*/  @!P0 BRA `(.L_x_167) ;  /* 0xfffffffc00f08947 */ /* 0x008fea000383ffff */
[----:B------:R-:W-:Y:S05]  /*9630*/  BRA `(.L_x_168) ;  /* 0xffffffb400bc7947 */ /* 0x000fea000383ffff */
.L_x_82:
[----:B------:R-:W-:Y:S07]  /*9640*/  MOV R0, UR21 ;  /* 0x0000001500007c02 */ /* 0x000fee0008000f00 */
.L_x_169:
[----:B--2---:R2:W3:Y:S02]  /*9650*/  SYNCS.PHASECHK.TRANS64.TRYWAIT P0, [R0+URZ+0x68], R4 ;  /* 0x00006804000075a7 */ /* 0x0044e400080011ff */
[----:B---3--:R-:W-:Y:S05]  /*9660*/  @!P0 NANOSLEEP.SYNCS 0x989680 ;  /* 0x009896800000895d */ /* 0x008fea0003900000 */
[----:B------:R-:W3:Y:S02]  /*9670*/  @!P0 SYNCS.PHASECHK.TRANS64 P0, [R0+URZ+0x68], R4 ;  /* 0x00006804000085a7 */ /* 0x000ee400080010ff */
[----:B---3--:R-:W-:Y:S05]  /*9680*/  @!P0 BRA `(.L_x_169) ;  /* 0xfffffffc00f08947 */ /* 0x008fea000383ffff */
[----:B------:R-:W-:Y:S05]  /*9690*/  BRA `(.L_x_170) ;  /* 0xffffffb400f87947 */ /* 0x000fea000383ffff */
.L_x_83:
[----:B------:R-:W-:Y:S07]  /*96a0*/  MOV R0, UR21 ;  /* 0x0000001500007c02 */ /* 0x000fee0008000f00 */
.L_x_171:
[----:B--2---:R2:W3:Y:S02]  /*96b0*/  SYNCS.PHASECHK.TRANS64.TRYWAIT P0, [R0+URZ+0x70], R4 ;  /* 0x00007004000075a7 */ /* 0x0044e400080011ff */
[----:B---3--:R-:W-:Y:S05]  /*96c0*/  @!P0 NANOSLEEP.SYNCS 0x989680 ;  /* 0x009896800000895d */ /* 0x008fea0003900000 */
[----:B------:R-:W3:Y:S02]  /*96d0*/  @!P0 SYNCS.PHASECHK.TRANS64 P0, [R0+URZ+0x70], R4 ;  /* 0x00007004000085a7 */ /* 0x000ee400080010ff */
[----:B---3--:R-:W-:Y:S05]  /*96e0*/  @!P0 BRA `(.L_x_171) ;  /* 0xfffffffc00f08947 */ /* 0x008fea000383ffff */
[----:B------:R-:W-:Y:S05]  /*96f0*/  BRA `(.L_x_172) ;  /* 0xffffffb800407947 */ /* 0x000fea000383ffff */
.L_x_84:
[----:B------:R-:W-:Y:S07]  /*9700*/  MOV R0, UR21 ;  /* 0x0000001500007c02 */ /* 0x000fee0008000f00 */
.L_x_173:
[----:B--2---:R2:W3:Y:S02]  /*9710*/  SYNCS.PHASECHK.TRANS64.TRYWAIT P0, [R0+URZ+0x78], R4 ;  /* 0x00007804000075a7 */ /* 0x0044e400080011ff */
[----:B---3--:R-:W-:Y:S05]  /*9720*/  @!P0 NANOSLEEP.SYNCS 0x989680 ;  /* 0x009896800000895d */ /* 0x008fea0003900000 */
[----:B------:R-:W3:Y:S02]  /*9730*/  @!P0 SYNCS.PHASECHK.TRANS64 P0, [R0+URZ+0x78], R4 ;  /* 0x00007804000085a7 */ /* 0x000ee400080010ff */
[----:B---3--:R-:W-:Y:S05]  /*9740*/  @!P0 BRA `(.L_x_173) ;  /* 0xfffffffc00f08947 */ /* 0x008fea000383ffff */
[----:B------:R-:W-:Y:S05]  /*9750*/  BRA `(.L_x_174) ;  /* 0xffffffb8008c7947 */ /* 0x000fea000383ffff */
.L_x_86:
[----:B------:R-:W-:-:S07]  /*9760*/  MOV R0, UR21 ;  /* 0x0000001500007c02 */ /* 0x000fce0008000f00 */
.L_x_175:
[----:B---3--:R3:W4:Y:S02]  /*9770*/  SYNCS.PHASECHK.TRANS64.TRYWAIT P0, [R0+URZ+0x60], R2 ;  /* 0x00006002000075a7 */ /* 0x00872400080011ff */
[----:B----4-:R-:W-:Y:S05]  /*9780*/  @!P0 NANOSLEEP.SYNCS 0x989680 ;  /* 0x009896800000895d */ /* 0x010fea0003900000 */
[----:B------:R-:W4:Y:S02]  /*9790*/  @!P0 SYNCS.PHASECHK.TRANS64 P0, [R0+URZ+0x60], R2 ;  /* 0x00006002000085a7 */ /* 0x000f2400080010ff */
[----:B----4-:R-:W-:Y:S05]  /*97a0*/  @!P0 BRA `(.L_x_175) ;  /* 0xfffffffc00f08947 */ /* 0x010fea000383ffff */
[----:B------:R-:W-:Y:S05]  /*97b0*/  BRA `(.L_x_176) ;  /* 0xffffffbc00007947 */ /* 0x000fea000383ffff */
.L_x_87:
[----:B---3--:R-:W-:-:S07]  /*97c0*/  MOV R0, UR21 ;  /* 0x0000001500007c02 */ /* 0x008fce0008000f00 */
.L_x_177:
[----:B---3--:R3:W4:Y:S02]  /*97d0*/  SYNCS.PHASECHK.TRANS64.TRYWAIT P0, [R0+URZ+0x68], R2 ;  /* 0x00006802000075a7 */ /* 0x00872400080011ff */
[----:B----4-:R-:W-:Y:S05]  /*97e0*/  @!P0 NANOSLEEP.SYNCS 0x989680 ;  /* 0x009896800000895d */ /* 0x010fea0003900000 */
[----:B------:R-:W4:Y:S02]  /*97f0*/  @!P0 SYNCS.PHASECHK.TRANS64 P0, [R0+URZ+0x68], R2 ;  /* 0x00006802000085a7 */ /* 0x000f2400080010ff */
[----:B----4-:R-:W-:Y:S05]  /*9800*/  @!P0 BRA `(.L_x_177) ;  /* 0xfffffffc00f08947 */ /* 0x010fea000383ffff */
[----:B------:R-:W-:Y:S05]  /*9810*/  BRA `(.L_x_178) ;  /* 0xffffffb800f07947 */ /* 0x000fea000383ffff */
.L_x_88:
[----:B---3--:R-:W-:-:S07]  /*9820*/  MOV R0, UR21 ;  /* 0x0000001500007c02 */ /* 0x008fce0008000f00 */
.L_x_179:
[----:B---3--:R3:W4:Y:S02]  /*9830*/  SYNCS.PHASECHK.TRANS64.TRYWAIT P0, [R0+URZ+0x70], R2 ;  /* 0x00007002000075a7 */ /* 0x00872400080011ff */
[----:B----4-:R-:W-:Y:S05]  /*9840*/  @!P0 NANOSLEEP.SYNCS 0x989680 ;  /* 0x009896800000895d */ /* 0x010fea0003900000 */
[----:B------:R-:W4:Y:S02]  /*9850*/  @!P0 SYNCS.PHASECHK.TRANS64 P0, [R0+URZ+0x70], R2 ;  /* 0x00007002000085a7 */ /* 0x000f2400080010ff */
[----:B----4-:R-:W-:Y:S05]  /*9860*/  @!P0 BRA `(.L_x_179) ;  /* 0xfffffffc00f08947 */ /* 0x010fea000383ffff */
[----:B------:R-:W-:Y:S05]  /*9870*/  BRA `(.L_x_180) ;  /* 0xffffffb800e07947 */ /* 0x000fea000383ffff */
.L_x_90:
[----:B-1----:R1:W2:Y:S02]  /*9880*/  SYNCS.PHASECHK.TRANS64.TRYWAIT P0, [R3+URZ+0x90], R0 ;  /* 0x00009000030075a7 */ /* 0x0022a400080011ff */
[----:B--2---:R-:W-:Y:S05]  /*9890*/  @!P0 NANOSLEEP.SYNCS 0x989680 ;  /* 0x009896800000895d */ /* 0x004fea0003900000 */
[----:B------:R-:W2:Y:S02]  /*98a0*/  @!P0 SYNCS.PHASECHK.TRANS64 P0, [R3+URZ+0x90], R0 ;  /* 0x00009000030085a7 */ /* 0x000ea400080010ff */
[----:B--2---:R-:W-:Y:S05]  /*98b0*/  @!P0 BRA `(.L_x_90) ;  /* 0xfffffffc00f08947 */ /* 0x004fea000383ffff */
[----:B------:R-:W-:Y:S05]  /*98c0*/  BRA `(.L_x_181) ;  /* 0xffffffbc00b47947 */ /* 0x000fea000383ffff */
.L_x_101:
[----:B-1----:R-:W-:Y:S04]  /*98d0*/  MOV R0, UR44 ;  /* 0x0000002c00007c02 */ /* 0x002fe80008000f00 */
[----:B------:R1:W2:Y:S03]  /*98e0*/  SYNCS.PHASECHK.TRANS64.TRYWAIT P1, [R0+URZ+0x40], R3 ;  /* 0x00004003000075a7 */ /* 0x0002a600080211ff */
[----:B--2---:R-:W-:Y:S05]  /*98f0*/  @!P1 NANOSLEEP.SYNCS 0x989680 ;  /* 0x009896800000995d */ /* 0x004fea0003900000 */
[----:B------:R-:W2:Y:S02]  /*9900*/  @!P1 SYNCS.PHASECHK.TRANS64 P1, [R0+URZ+0x40], R3 ;  /* 0x00004003000095a7 */ /* 0x000ea400080210ff */
[----:B--2---:R-:W-:Y:S05]  /*9910*/  @!P1 BRA `(.L_x_101) ;  /* 0xfffffffc00ec9947 */ /* 0x004fea000383ffff */
[----:B------:R-:W-:Y:S05]  /*9920*/  BRA `(.L_x_100) ;  /* 0xffffffcc00547947 */ /* 0x000fea000383ffff */
.L_x_103:
[----:B-1----:R1:W3:Y:S02]  /*9930*/  SYNCS.PHASECHK.TRANS64.TRYWAIT P0, [R26+URZ+0xb0], R2 ;  /* 0x0000b0021a0075a7 */ /* 0x0022e400080011ff */
[----:B---3--:R-:W-:Y:S05]  /*9940*/  @!P0 NANOSLEEP.SYNCS 0x989680 ;  /* 0x009896800000895d */ /* 0x008fea0003900000 */
[----:B------:R-:W3:Y:S02]  /*9950*/  @!P0 SYNCS.PHASECHK.TRANS64 P0, [R26+URZ+0xb0], R2 ;  /* 0x0000b0021a0085a7 */ /* 0x000ee400080010ff */
[----:B---3--:R-:W-:Y:S05]  /*9960*/  @!P0 BRA `(.L_x_103) ;  /* 0xfffffffc00f08947 */ /* 0x008fea000383ffff */
[----:B------:R-:W-:Y:S05]  /*9970*/  BRA `(.L_x_102) ;  /* 0xffffffcc00807947 */ /* 0x000fea000383ffff */
.L_x_112:
[----:B-1----:R1:W2:Y:S02]  /*9980*/  SYNCS.PHASECHK.TRANS64.TRYWAIT P0, [R2+URZ+0x40], R0 ;  /* 0x00004000020075a7 */ /* 0x0022a400080011ff */
[----:B--2---:R-:W-:Y:S05]  /*9990*/  @!P0 NANOSLEEP.SYNCS 0x989680 ;  /* 0x009896800000895d */ /* 0x004fea0003900000 */
[----:B------:R-:W2:Y:S02]  /*99a0*/  @!P0 SYNCS.PHASECHK.TRANS64 P0, [R2+URZ+0x40], R0 ;  /* 0x00004000020085a7 */ /* 0x000ea400080010ff */
[----:B--2---:R-:W-:Y:S05]  /*99b0*/  @!P0 BRA `(.L_x_112) ;  /* 0xfffffffc00f08947 */ /* 0x004fea000383ffff */
[----:B------:R-:W-:Y:S05]  /*99c0*/  BRA `(.L_x_111) ;  /* 0xffffffd400a47947 */ /* 0x000fea000383ffff */
.L_x_120:
[----:B-1----:R1:W2:Y:S02]  /*99d0*/  SYNCS.PHASECHK.TRANS64.TRYWAIT P0, [R0+URZ+0x40], R5 ;  /* 0x00004005000075a7 */ /* 0x0022a400080011ff */
[----:B--2---:R-:W-:Y:S05]  /*99e0*/  @!P0 NANOSLEEP.SYNCS 0x989680 ;  /* 0x009896800000895d */ /* 0x004fea0003900000 */
[----:B------:R-:W2:Y:S02]  /*99f0*/  @!P0 SYNCS.PHASECHK.TRANS64 P0, [R0+URZ+0x40], R5 ;  /* 0x00004005000085a7 */ /* 0x000ea400080010ff */
[----:B--2---:R-:W-:Y:S05]  /*9a00*/  @!P0 BRA `(.L_x_120) ;  /* 0xfffffffc00f08947 */ /* 0x004fea000383ffff */
[----:B------:R-:W-:Y:S05]  /*9a10*/  BRA `(.L_x_119) ;  /* 0xffffffdc00ec7947 */ /* 0x000fea000383ffff */
.L_x_128:
[----:B--2---:R2:W3:Y:S02]  /*9a20*/  SYNCS.PHASECHK.TRANS64.TRYWAIT P0, [R2+URZ+0x40], R0 ;  /* 0x00004000020075a7 */ /* 0x0044e400080011ff */
[----:B---3--:R-:W-:Y:S05]  /*9a30*/  @!P0 NANOSLEEP.SYNCS 0x989680 ;  /* 0x009896800000895d */ /* 0x008fea0003900000 */
[----:B------:R-:W3:Y:S02]  /*9a40*/  @!P0 SYNCS.PHASECHK.TRANS64 P0, [R2+URZ+0x40], R0 ;  /* 0x00004000020085a7 */ /* 0x000ee400080010ff */
[----:B---3--:R-:W-:Y:S05]  /*9a50*/  @!P0 BRA `(.L_x_128) ;  /* 0xfffffffc00f08947 */ /* 0x008fea000383ffff */
[----:B------:R-:W-:Y:S05]  /*9a60*/  BRA `(.L_x_127) ;  /* 0xffffffe800347947 */ /* 0x000fea000383ffff */
        .weak           $__internal_0_$__cuda_sm10x_tcgen05_guardrail_trap_col_being_dealloced_not_returned_by_alloc
        .type           $__internal_0_$__cuda_sm10x_tcgen05_guardrail_trap_col_being_dealloced_not_returned_by_alloc,@function
        .size           $__internal_0_$__cuda_sm10x_tcgen05_guardrail_trap_col_being_dealloced_not_returned_by_alloc,($__internal_1_$__cuda_sm10x_tcgen05_guardrail_trap_phase_invalid_during_alloc - $__internal_0_$__cuda_sm10x_tcgen05_guardrail_trap_col_being_dealloced_not_returned_by_alloc)
$__internal_0_$__cuda_sm10x_tcgen05_guardrail_trap_col_being_dealloced_not_returned_by_alloc:
[----:B------:R-:W-:Y:S05]  /*9a70*/  BPT.TRAP 0x1 ;  /* 0x000000040000795c */ /* 0x000fea0000300000 */
[----:B------:R-:W-:-:S04]  /*9a80*/  HFMA2 R3, -RZ, RZ, 0, 0 ;  /* 0x00000000ff037431 */ /* 0x000fc800000001ff */
[----:B------:R-:W-:Y:S05]  /*9a90*/  RET.REL.NODEC R2 `(_ZN7cutlass13device_kernelINS_4gemm6kernel13GemmUniversalIN4cute5tupleIJiiiiEEENS1_10collective13CollectiveMmaINS1_35MainloopSm100TmaUmmaWarpSpecializedILi4ELi2ELi4ENS5_IJNS4_1CILi8EEENSA_ILi1EEESC_EEEEENS5_IJNSA_ILi64EEENSA_ILi128EEESF_EEENS_10tfloat32_tENS5_IJlSC_lEEESI_SJ_NS4_8TiledMMAINS4_8MMA_AtomIJNS4_17SM100_MMA_TF32_SSISI_SI_fLi64ELi128ELNS4_4UMMA5MajorE0ELSO_0ELNSN_7ScaleInE0ELSP_0EEEEEENS4_6LayoutINS5_IJSC_SC_SC_EEENS5_IJNSA_ILi0EEESU_SU_EEEEENS5_IJNS4_10UnderscoreESX_SX_EEEEENS4_13SM90_TMA_LOADENS4_14ComposedLayoutINS4_7SwizzleILi3ELi4ELi3EEENS4_18smem_ptr_flag_bitsILi32EEENSS_INS5_IJSB_NSA_ILi32EEEEEENS5_IJS16_SC_EEEEEEEvNS4_8identityENS4_23SM90_TMA_LOAD_MULTICASTES1A_vS1B_EENS_8epilogue10collective18CollectiveEpilogueINS1E_23Sm100TmaWarpSpecializedILi4ELi2ELi16ELb1ELb0EEEJSH_NS5_IJNSS_ISF_SC_EENSS_IS16_SC_EEEEESI_SJ_SI_SJ_NS1E_6fusion15FusionCallbacksIS1I_NS1M_17LinearCombinationISI_fSI_fLNS_15FloatRoundStyleE2EEESH_S1L_JEEENS4_5SM1004TMEM4LOAD26SM100_TMEM_LOAD_16dp128b8xES10_S1A_NS4_17SM75_U32x4_LDSM_NENS4_14SM90_TMA_STOREES1A_NS4_17SM90_U32x4_STSM_NENS4_39AutoVectorizingCopyWithAssumedAlignmentILi128EEEEEEvvEEEEvNT_6ParamsE) ;  /* 0xffffff6402587950 */ /* 0x000fea0003c3ffff */
        .weak           $__internal_1_$__cuda_sm10x_tcgen05_guardrail_trap_phase_invalid_during_alloc
        .type           $__internal_1_$__cuda_sm10x_tcgen05_guardrail_trap_phase_invalid_during_alloc,@function
        .size           $__internal_1_$__cuda_sm10x_tcgen05_guardrail_trap_phase_invalid_during_alloc,($__internal_2_$__cuda_sm10x_tcgen05_guardrail_trap_unallocated_columns_being_dealloced - $__internal_1_$__cuda_sm10x_tcgen05_guardrail_trap_phase_invalid_during_alloc)
$__internal_1_$__cuda_sm10x_tcgen05_guardrail_trap_phase_invalid_during_alloc:
[----:B------:R-:W-:Y:S05]  /*9aa0*/  BPT.TRAP 0x1 ;  /* 0x000000040000795c */ /* 0x000fea0000300000 */
[----:B------:R-:W-:-:S04]  /*9ab0*/  MOV R5, 0x0 ;  /* 0x0000000000057802 */ /* 0x000fc80000000f00 */
[----:B------:R-:W-:Y:S05]  /*9ac0*/  RET.REL.NODEC R4 `(_ZN7cutlass13device_kernelINS_4gemm6kernel13GemmUniversalIN4cute5tupleIJiiiiEEENS1_10collective13CollectiveMmaINS1_35MainloopSm100TmaUmmaWarpSpecializedILi4ELi2ELi4ENS5_IJNS4_1CILi8EEENSA_ILi1EEESC_EEEEENS5_IJNSA_ILi64EEENSA_ILi128EEESF_EEENS_10tfloat32_tENS5_IJlSC_lEEESI_SJ_NS4_8TiledMMAINS4_8MMA_AtomIJNS4_17SM100_MMA_TF32_SSISI_SI_fLi64ELi128ELNS4_4UMMA5MajorE0ELSO_0ELNSN_7ScaleInE0ELSP_0EEEEEENS4_6LayoutINS5_IJSC_SC_SC_EEENS5_IJNSA_ILi0EEESU_SU_EEEEENS5_IJNS4_10UnderscoreESX_SX_EEEEENS4_13SM90_TMA_LOADENS4_14ComposedLayoutINS4_7SwizzleILi3ELi4ELi3EEENS4_18smem_ptr_flag_bitsILi32EEENSS_INS5_IJSB_NSA_ILi32EEEEEENS5_IJS16_SC_EEEEEEEvNS4_8identityENS4_23SM90_TMA_LOAD_MULTICASTES1A_vS1B_EENS_8epilogue10collective18CollectiveEpilogueINS1E_23Sm100TmaWarpSpecializedILi4ELi2ELi16ELb1ELb0EEEJSH_NS5_IJNSS_ISF_SC_EENSS_IS16_SC_EEEEESI_SJ_SI_SJ_NS1E_6fusion15FusionCallbacksIS1I_NS1M_17LinearCombinationISI_fSI_fLNS_15FloatRoundStyleE2EEESH_S1L_JEEENS4_5SM1004TMEM4LOAD26SM100_TMEM_LOAD_16dp128b8xES10_S1A_NS4_17SM75_U32x4_LDSM_NENS4_14SM90_TMA_STOREES1A_NS4_17SM90_U32x4_STSM_NENS4_39AutoVectorizingCopyWithAssumedAlignmentILi128EEEEEEvvEEEEvNT_6ParamsE) ;  /* 0xffffff64044c7950 */ /* 0x000fea0003c3ffff */
        .weak           $__internal_2_$__cuda_sm10x_tcgen05_guardrail_trap_unallocated_columns_being_dealloced
        .type           $__internal_2_$__cuda_sm10x_tcgen05_guardrail_trap_unallocated_columns_being_dealloced,@function
        .size           $__internal_2_$__cuda_sm10x_tcgen05_guardrail_trap_unallocated_columns_being_dealloced,(.L_x_183 - $__internal_2_$__cuda_sm10x_tcgen05_guardrail_trap_unallocated_columns_being_dealloced)
$__internal_2_$__cuda_sm10x_tcgen05_guardrail_trap_unallocated_columns_being_dealloced:
[----:B------:R-:W-:Y:S05]  /*9ad0*/  BPT.TRAP 0x1 ;  /* 0x000000040000795c */ /* 0x000fea0000300000 */
[----:B------:R-:W-:-:S04]  /*9ae0*/  HFMA2 R3, -RZ, RZ, 0, 0 ;  /* 0x00000000ff037431 */ /* 0x000fc800000001ff */
[----:B------:R-:W-:Y:S05]  /*9af0*/  RET.REL.NODEC R2 `(_ZN7cutlass13device_kernelINS_4gemm6kernel13GemmUniversalIN4cute5tupleIJiiiiEEENS1_10collective13CollectiveMmaINS1_35MainloopSm100TmaUmmaWarpSpecializedILi4ELi2ELi4ENS5_IJNS4_1CILi8EEENSA_ILi1EEESC_EEEEENS5_IJNSA_ILi64EEENSA_ILi128EEESF_EEENS_10tfloat32_tENS5_IJlSC_lEEESI_SJ_NS4_8TiledMMAINS4_8MMA_AtomIJNS4_17SM100_MMA_TF32_SSISI_SI_fLi64ELi128ELNS4_4UMMA5MajorE0ELSO_0ELNSN_7ScaleInE0ELSP_0EEEEEENS4_6LayoutINS5_IJSC_SC_SC_EEENS5_IJNSA_ILi0EEESU_SU_EEEEENS5_IJNS4_10UnderscoreESX_SX_EEEEENS4_13SM90_TMA_LOADENS4_14ComposedLayoutINS4_7SwizzleILi3ELi4ELi3EEENS4_18smem_ptr_flag_bitsILi32EEENSS_INS5_IJSB_NSA_ILi32EEEEEENS5_IJS16_SC_EEEEEEEvNS4_8identityENS4_23SM90_TMA_LOAD_MULTICASTES1A_vS1B_EENS_8epilogue10collective18CollectiveEpilogueINS1E_23Sm100TmaWarpSpecializedILi4ELi2ELi16ELb1ELb0EEEJSH_NS5_IJNSS_ISF_SC_EENSS_IS16_SC_EEEEESI_SJ_SI_SJ_NS1E_6fusion15FusionCallbacksIS1I_NS1M_17LinearCombinationISI_fSI_fLNS_15FloatRoundStyleE2EEESH_S1L_JEEENS4_5SM1004TMEM4LOAD26SM100_TMEM_LOAD_16dp128b8xES10_S1A_NS4_17SM75_U32x4_LDSM_NENS4_14SM90_TMA_STOREES1A_NS4_17SM90_U32x4_STSM_NENS4_39AutoVectorizingCopyWithAssumedAlignmentILi128EEEEEEvvEEEEvNT_6ParamsE) ;  /* 0xffffff6402407950 */ /* 0x000fea0003c3ffff */
.L_x_182:
[----:B------:R-:W-:-:S00]  /*9b00*/  BRA `(.L_x_182) ;  /* 0xfffffffc00fc7947 */ /* 0x000fc0000383ffff */
[----:B------:R-:W-:-:S00]  /*9b10*/  NOP ;  /* 0x0000000000007918 */ /* 0x000fc00000000000 */
        /* <DEDUP_REMOVED lines=14> */
.L_x_183:


//--------------------- .nv.global.init           --------------------------
	.section	.nv.global.init,"aw",@progbits
.nv.global.init:
	.type		$str$27,@object
	.size		$str$27,($str$28 - $str$27)
$str$27:
        /*0000*/ 	.byte	0x28, 0x61, 0x64, 0x64, 0x72, 0x65, 0x73, 0x73, 0x20, 0x26, 0x20, 0x6d, 0x61, 0x73, 0x6b, 0x29
        /*0010*/ 	.byte	0x20, 0x3d, 0x3d, 0x20, 0x30, 0x00
	.type		$str$28,@object
	.size		$str$28,($str$26 - $str$28)
$str$28:
        /*0016*/ 	.byte	0x2f, 0x74, 0x6d, 0x70, 0x2f, 0x63, 0x75, 0x74, 0x6c, 0x61, 0x73, 0x73, 0x5f, 0x73, 0x77, 0x65
        /*0026*/ 	.byte	0x65, 0x70, 0x5f, 0x73, 0x72, 0x63, 0x2f, 0x69, 0x6e, 0x63, 0x6c, 0x75, 0x64, 0x65, 0x2f, 0x63
        /*0036*/ 	.byte	0x75, 0x74, 0x65, 0x2f, 0x70, 0x6f, 0x69, 0x6e, 0x74, 0x65, 0x72, 0x5f, 0x66, 0x6c, 0x61, 0x67
        /*0046*/ 	.byte	0x67, 0x65, 0x64, 0x2e, 0x68, 0x70, 0x70, 0x00
	.type		$str$26,@object
	.size		$str$26,($str$25 - $str$26)
$str$26:
        /*004e*/ 	.byte	0x2f, 0x74, 0x6d, 0x70, 0x2f, 0x63, 0x75, 0x74, 0x6c, 0x61, 0x73, 0x73, 0x5f, 0x73, 0x77, 0x65
        /*005e*/ 	.byte	0x65, 0x70, 0x5f, 0x73, 0x72, 0x63, 0x2f, 0x69, 0x6e, 0x63, 0x6c, 0x75, 0x64, 0x65, 0x2f, 0x63
        /*006e*/ 	.byte	0x75, 0x74, 0x65, 0x2f, 0x61, 0x74, 0x6f, 0x6d, 0x2f, 0x63, 0x6f, 0x70, 0x79, 0x5f, 0x74, 0x72
        /*007e*/ 	.byte	0x61, 0x69, 0x74, 0x73, 0x5f, 0x73, 0x6d, 0x31, 0x30, 0x30, 0x2e, 0x68, 0x70, 0x70, 0x00
	.type		$str$25,@object
	.size		$str$25,(__unnamed_1 - $str$25)
$str$25:
        /*008d*/ 	.byte	0x28, 0x28, 0x75, 0x69, 0x6e, 0x74, 0x33, 0x32, 0x5f, 0x74, 0x28, 0x74, 0x68, 0x72, 0x65, 0x61
        /*009d*/ 	.byte	0x64, 0x49, 0x64, 0x78, 0x2e, 0x78, 0x29, 0x20, 0x2f, 0x20, 0x33, 0x32, 0x29, 0x20, 0x25, 0x20
        /*00ad*/ 	.byte	0x34, 0x29, 0x20, 0x3d, 0x3d, 0x20, 0x28, 0x28, 0x28, 0x74, 0x6d, 0x65, 0x6d, 0x5f, 0x61, 0x64
        /*00bd*/ 	.byte	0x64, 0x72, 0x20, 0x3e, 0x3e, 0x20, 0x31, 0x36, 0x29, 0x20, 0x2f, 0x20, 0x33, 0x32, 0x29, 0x20
        /*00cd*/ 	.byte	0x25, 0x20, 0x34, 0x29, 0x00
	.type		__unnamed_1,@object
	.size		__unnamed_1,(__unnamed_2 - __unnamed_1)
__unnamed_1:
        /*00d2*/ 	.byte	0x61, 0x75, 0x74, 0x6f, 0x20, 0x63, 0x75, 0x74, 0x65, 0x3a, 0x3a, 0x61, 0x73, 0x5f, 0x70, 0x6f
        /* <DEDUP_REMOVED lines=24> */
        /*0262*/ 	.byte	0x30, 0x34, 0x38, 0x3e, 0x3e, 0x3e, 0x3e, 0x5d, 0x00
	.type		__unnamed_2,@object
	.size		__unnamed_2,(.L_2 - __unnamed_2)
__unnamed_2:
        /* <DEDUP_REMOVED lines=45> */
        /*053b*/ 	.byte	0x3e, 0x3e, 0x3e, 0x5d, 0x00
.L_2:


//--------------------- .nv.shared._ZN7cutlass13device_kernelINS_4gemm6kernel13GemmUniversalIN4cute5tupleIJiiiiEEENS1_10collective13CollectiveMmaINS1_35MainloopSm100TmaUmmaWarpSpecializedILi4ELi2ELi4ENS5_IJNS4_1CILi8EEENSA_ILi1EEESC_EEEEENS5_IJNSA_ILi64EEENSA_ILi128EEESF_EEENS_10tfloat32_tENS5_IJlSC_lEEESI_SJ_NS4_8TiledMMAINS4_8MMA_AtomIJNS4_17SM100_MMA_TF32_SSISI_SI_fLi64ELi128ELNS4_4UMMA5MajorE0ELSO_0ELNSN_7ScaleInE0ELSP_0EEEEEENS4_6LayoutINS5_IJSC_SC_SC_EEENS5_IJNSA_ILi0EEESU_SU_EEEEENS5_IJNS4_10UnderscoreESX_SX_EEEEENS4_13SM90_TMA_LOADENS4_14ComposedLayoutINS4_7SwizzleILi3ELi4ELi3EEENS4_18smem_ptr_flag_bitsILi32EEENSS_INS5_IJSB_NSA_ILi32EEEEEENS5_IJS16_SC_EEEEEEEvNS4_8identityENS4_23SM90_TMA_LOAD_MULTICASTES1A_vS1B_EENS_8epilogue10collective18CollectiveEpilogueINS1E_23Sm100TmaWarpSpecializedILi4ELi2ELi16ELb1ELb0EEEJSH_NS5_IJNSS_ISF_SC_EENSS_IS16_SC_EEEEESI_SJ_SI_SJ_NS1E_6fusion15FusionCallbacksIS1I_NS1M_17LinearCombinationISI_fSI_fLNS_15FloatRoundStyleE2EEESH_S1L_JEEENS4_5SM1004TMEM4LOAD26SM100_TMEM_LOAD_16dp128b8xES10_S1A_NS4_17SM75_U32x4_LDSM_NENS4_14SM90_TMA_STOREES1A_NS4_17SM90_U32x4_STSM_NENS4_39AutoVectorizingCopyWithAssumedAlignmentILi128EEEEEEvvEEEEvNT_6ParamsE --------------------------
	.section	.nv.shared._ZN7cutlass13device_kernelINS_4gemm6kernel13GemmUniversalIN4cute5tupleIJiiiiEEENS1_10collective13CollectiveMmaINS1_35MainloopSm100TmaUmmaWarpSpecializedILi4ELi2ELi4ENS5_IJNS4_1CILi8EEENSA_ILi1EEESC_EEEEENS5_IJNSA_ILi64EEENSA_ILi128EEESF_EEENS_10tfloat32_tENS5_IJlSC_lEEESI_SJ_NS4_8TiledMMAINS4_8MMA_AtomIJNS4_17SM100_MMA_TF32_SSISI_SI_fLi64ELi128ELNS4_4UMMA5MajorE0ELSO_0ELNSN_7ScaleInE0ELSP_0EEEEEENS4_6LayoutINS5_IJSC_SC_SC_EEENS5_IJNSA_ILi0EEESU_SU_EEEEENS5_IJNS4_10UnderscoreESX_SX_EEEEENS4_13SM90_TMA_LOADENS4_14ComposedLayoutINS4_7SwizzleILi3ELi4ELi3EEENS4_18smem_ptr_flag_bitsILi32EEENSS_INS5_IJSB_NSA_ILi32EEEEEENS5_IJS16_SC_EEEEEEEvNS4_8identityENS4_23SM90_TMA_LOAD_MULTICASTES1A_vS1B_EENS_8epilogue10collective18CollectiveEpilogueINS1E_23Sm100TmaWarpSpecializedILi4ELi2ELi16ELb1ELb0EEEJSH_NS5_IJNSS_ISF_SC_EENSS_IS16_SC_EEEEESI_SJ_SI_SJ_NS1E_6fusion15FusionCallbacksIS1I_NS1M_17LinearCombinationISI_fSI_fLNS_15FloatRoundStyleE2EEESH_S1L_JEEENS4_5SM1004TMEM4LOAD26SM100_TMEM_LOAD_16dp128b8xES10_S1A_NS4_17SM75_U32x4_LDSM_NENS4_14SM90_TMA_STOREES1A_NS4_17SM90_U32x4_STSM_NENS4_39AutoVectorizingCopyWithAssumedAlignmentILi128EEEEEEvvEEEEvNT_6ParamsE,"aw",@nobits
	.sectionflags	@""
	.align	16
	.zero		1024


//--------------------- .nv.shared.reserved.0     --------------------------
	.section	.nv.shared.reserved.0,"aw",@nobits
	.weak		__nv_reservedSMEM_offset_0_alias
	.size		__nv_reservedSMEM_offset_0_alias, 0, 64
	.other		__nv_reservedSMEM_offset_0_alias,@"STO_CUDA_RESERVED_SHARED STV_DEFAULT"
__nv_reservedSMEM_offset_0_alias:
	.zero		0
.nv.shared.reserved.0:
	.zero		64
	.weak		__nv_reservedSMEM_tcgen05_partition
	.type		__nv_reservedSMEM_tcgen05_partition,@object
	.size		__nv_reservedSMEM_tcgen05_partition,(.L_0 - __nv_reservedSMEM_tcgen05_partition)
__nv_reservedSMEM_tcgen05_partition:
	.zero		32
.L_0:


//--------------------- .nv.global                --------------------------
	.section	.nv.global,"aw",@nobits
.nv.global:
	.type		_ZN40_INTERNAL_e61e0196_4_k_cu_d42a590c_277384cute1_E,@object
	.size		_ZN40_INTERNAL_e61e0196_4_k_cu_d42a590c_277384cute1_E,(_ZN40_INTERNAL_e61e0196_4_k_cu_d42a590c_277384cuda3std3__45__cpo6cbeginE - _ZN40_INTERNAL_e61e0196_4_k_cu_d42a590c_277384cute1_E)
_ZN40_INTERNAL_e61e0196_4_k_cu_d42a590c_277384cute1_E:
	.zero		1
	.type		_ZN40_INTERNAL_e61e0196_4_k_cu_d42a590c_277384cuda3std3__45__cpo6cbeginE,@object
	.size		_ZN40_INTERNAL_e61e0196_4_k_cu_d42a590c_277384cuda3std3__45__cpo6cbeginE,(_ZN40_INTERNAL_e61e0196_4_k_cu_d42a590c_277384cuda3std3__48in_placeE - _ZN40_INTERNAL_e61e0196_4_k_cu_d42a590c_277384cuda3std3__45__cpo6cbeginE)
_ZN40_INTERNAL_e61e0196_4_k_cu_d42a590c_277384cuda3std3__45__cpo6cbeginE:
	.zero		1
	.type		_ZN40_INTERNAL_e61e0196_4_k_cu_d42a590c_277384cuda3std3__48in_placeE,@object
	.size		_ZN40_INTERNAL_e61e0196_4_k_cu_d42a590c_277384cuda3std3__48in_placeE,(_ZN40_INTERNAL_e61e0196_4_k_cu_d42a590c_277384cuda3std6ranges3__45__cpo9iter_moveE - _ZN40_INTERNAL_e61e0196_4_k_cu_d42a590c_277384cuda3std3__48in_placeE)
_ZN40_INTERNAL_e61e0196_4_k_cu_d42a590c_277384cuda3std3__48in_placeE:
	.zero		1
	.type		_ZN40_INTERNAL_e61e0196_4_k_cu_d42a590c_277384cuda3std6ranges3__45__cpo9iter_moveE,@object
	.size		_ZN40_INTERNAL_e61e0196_4_k_cu_d42a590c_277384cuda3std6ranges3__45__cpo9iter_moveE,(_ZN40_INTERNAL_e61e0196_4_k_cu_d42a590c_277384cuda3std3__45__cpo5beginE - _ZN40_INTERNAL_e61e0196_4_k_cu_d42a590c_277384cuda3std6ranges3__45__cpo9iter_moveE)
_ZN40_INTERNAL_e61e0196_4_k_cu_d42a590c_277384cuda3std6ranges3__45__cpo9iter_moveE:
	.zero		1
	.type		_ZN40_INTERNAL_e61e0196_4_k_cu_d42a590c_277384cuda3std3__45__cpo5beginE,@object
	.size		_ZN40_INTERNAL_e61e0196_4_k_cu_d42a590c_277384cuda3std3__45__cpo5beginE,(_ZN40_INTERNAL_e61e0196_4_k_cu_d42a590c_277384cuda3std3__442_GLOBAL__N__e61e0196_4_k_cu_d42a590c_277386ignoreE - _ZN40_INTERNAL_e61e0196_4_k_cu_d42a590c_277384cuda3std3__45__cpo5beginE)
_ZN40_INTERNAL_e61e0196_4_k_cu_d42a590c_277384cuda3std3__45__cpo5beginE:
	.zero		1
	.type		_ZN40_INTERNAL_e61e0196_4_k_cu_d42a590c_277384cuda3std3__442_GLOBAL__N__e61e0196_4_k_cu_d42a590c_277386ignoreE,@object
	.size		_ZN40_INTERNAL_e61e0196_4_k_cu_d42a590c_277384cuda3std3__442_GLOBAL__N__e61e0196_4_k_cu_d42a590c_277386ignoreE,(_ZN40_INTERNAL_e61e0196_4_k_cu_d42a590c_277384cute7productE - _ZN40_INTERNAL_e61e0196_4_k_cu_d42a590c_277384cuda3std3__442_GLOBAL__N__e61e0196_4_k_cu_d42a590c_277386ignoreE)
_ZN40_INTERNAL_e61e0196_4_k_cu_d42a590c_277384cuda3std3__442_GLOBAL__N__e61e0196_4_k_cu_d42a590c_277386ignoreE:
	.zero		1
	.type		_ZN40_INTERNAL_e61e0196_4_k_cu_d42a590c_277384cute7productE,@object
	.size		_ZN40_INTERNAL_e61e0196_4_k_cu_d42a590c_277384cute7productE,(_ZN40_INTERNAL_e61e0196_4_k_cu_d42a590c_277384cuda3std3__45__cpo3endE - _ZN40_INTERNAL_e61e0196_4_k_cu_d42a590c_277384cute7productE)
_ZN40_INTERNAL_e61e0196_4_k_cu_d42a590c_277384cute7productE:
	.zero		1
	.type		_ZN40_INTERNAL_e61e0196_4_k_cu_d42a590c_277384cuda3std3__45__cpo3endE,@object
	.size		_ZN40_INTERNAL_e61e0196_4_k_cu_d42a590c_277384cuda3std3__45__cpo3endE,(_ZN40_INTERNAL_e61e0196_4_k_cu_d42a590c_277384cuda3std3__419piecewise_constructE - _ZN40_INTERNAL_e61e0196_4_k_cu_d42a590c_277384cuda3std3__45__cpo3endE)
_ZN40_INTERNAL_e61e0196_4_k_cu_d42a590c_277384cuda3std3__45__cpo3endE:
	.zero		1
	.type		_ZN40_INTERNAL_e61e0196_4_k_cu_d42a590c_277384cuda3std3__419piecewise_constructE,@object
	.size		_ZN40_INTERNAL_e61e0196_4_k_cu_d42a590c_277384cuda3std3__419piecewise_constructE,(_ZN40_INTERNAL_e61e0196_4_k_cu_d42a590c_277384cuda3std3__45__cpo4cendE - _ZN40_INTERNAL_e61e0196_4_k_cu_d42a590c_277384cuda3std3__419piecewise_constructE)
_ZN40_INTERNAL_e61e0196_4_k_cu_d42a590c_277384cuda3std3__419piecewise_constructE:
	.zero		1
	.type		_ZN40_INTERNAL_e61e0196_4_k_cu_d42a590c_277384cuda3std3__45__cpo4cendE,@object
	.size		_ZN40_INTERNAL_e61e0196_4_k_cu_d42a590c_277384cuda3std3__45__cpo4cendE,(_ZN40_INTERNAL_e61e0196_4_k_cu_d42a590c_277384cuda3std6ranges3__45__cpo4swapE - _ZN40_INTERNAL_e61e0196_4_k_cu_d42a590c_277384cuda3std3__45__cpo4cendE)
_ZN40_INTERNAL_e61e0196_4_k_cu_d42a590c_277384cuda3std3__45__cpo4cendE:
	.zero		1
	.type		_ZN40_INTERNAL_e61e0196_4_k_cu_d42a590c_277384cuda3std6ranges3__45__cpo4swapE,@object
	.size		_ZN40_INTERNAL_e61e0196_4_k_cu_d42a590c_277384cuda3std6ranges3__45__cpo4swapE,(.L_10 - _ZN40_INTERNAL_e61e0196_4_k_cu_d42a590c_277384cuda3std6ranges3__45__cpo4swapE)
_ZN40_INTERNAL_e61e0196_4_k_cu_d42a590c_277384cuda3std6ranges3__45__cpo4swapE:
	.zero		1
.L_10:


//--------------------- .nv.constant0._ZN7cutlass13device_kernelINS_4gemm6kernel13GemmUniversalIN4cute5tupleIJiiiiEEENS1_10collective13CollectiveMmaINS1_35MainloopSm100TmaUmmaWarpSpecializedILi4ELi2ELi4ENS5_IJNS4_1CILi8EEENSA_ILi1EEESC_EEEEENS5_IJNSA_ILi64EEENSA_ILi128EEESF_EEENS_10tfloat32_tENS5_IJlSC_lEEESI_SJ_NS4_8TiledMMAINS4_8MMA_AtomIJNS4_17SM100_MMA_TF32_SSISI_SI_fLi64ELi128ELNS4_4UMMA5MajorE0ELSO_0ELNSN_7ScaleInE0ELSP_0EEEEEENS4_6LayoutINS5_IJSC_SC_SC_EEENS5_IJNSA_ILi0EEESU_SU_EEEEENS5_IJNS4_10UnderscoreESX_SX_EEEEENS4_13SM90_TMA_LOADENS4_14ComposedLayoutINS4_7SwizzleILi3ELi4ELi3EEENS4_18smem_ptr_flag_bitsILi32EEENSS_INS5_IJSB_NSA_ILi32EEEEEENS5_IJS16_SC_EEEEEEEvNS4_8identityENS4_23SM90_TMA_LOAD_MULTICASTES1A_vS1B_EENS_8epilogue10collective18CollectiveEpilogueINS1E_23Sm100TmaWarpSpecializedILi4ELi2ELi16ELb1ELb0EEEJSH_NS5_IJNSS_ISF_SC_EENSS_IS16_SC_EEEEESI_SJ_SI_SJ_NS1E_6fusion15FusionCallbacksIS1I_NS1M_17LinearCombinationISI_fSI_fLNS_15FloatRoundStyleE2EEESH_S1L_JEEENS4_5SM1004TMEM4LOAD26SM100_TMEM_LOAD_16dp128b8xES10_S1A_NS4_17SM75_U32x4_LDSM_NENS4_14SM90_TMA_STOREES1A_NS4_17SM90_U32x4_STSM_NENS4_39AutoVectorizingCopyWithAssumedAlignmentILi128EEEEEEvvEEEEvNT_6ParamsE --------------------------
	.section	.nv.constant0._ZN7cutlass13device_kernelINS_4gemm6kernel13GemmUniversalIN4cute5tupleIJiiiiEEENS1_10collective13CollectiveMmaINS1_35MainloopSm100TmaUmmaWarpSpecializedILi4ELi2ELi4ENS5_IJNS4_1CILi8EEENSA_ILi1EEESC_EEEEENS5_IJNSA_ILi64EEENSA_ILi128EEESF_EEENS_10tfloat32_tENS5_IJlSC_lEEESI_SJ_NS4_8TiledMMAINS4_8MMA_AtomIJNS4_17SM100_MMA_TF32_SSISI_SI_fLi64ELi128ELNS4_4UMMA5MajorE0ELSO_0ELNSN_7ScaleInE0ELSP_0EEEEEENS4_6LayoutINS5_IJSC_SC_SC_EEENS5_IJNSA_ILi0EEESU_SU_EEEEENS5_IJNS4_10UnderscoreESX_SX_EEEEENS4_13SM90_TMA_LOADENS4_14ComposedLayoutINS4_7SwizzleILi3ELi4ELi3EEENS4_18smem_ptr_flag_bitsILi32EEENSS_INS5_IJSB_NSA_ILi32EEEEEENS5_IJS16_SC_EEEEEEEvNS4_8identityENS4_23SM90_TMA_LOAD_MULTICASTES1A_vS1B_EENS_8epilogue10collective18CollectiveEpilogueINS1E_23Sm100TmaWarpSpecializedILi4ELi2ELi16ELb1ELb0EEEJSH_NS5_IJNSS_ISF_SC_EENSS_IS16_SC_EEEEESI_SJ_SI_SJ_NS1E_6fusion15FusionCallbacksIS1I_NS1M_17LinearCombinationISI_fSI_fLNS_15FloatRoundStyleE2EEESH_S1L_JEEENS4_5SM1004TMEM4LOAD26SM100_TMEM_LOAD_16dp128b8xES10_S1A_NS4_17SM75_U32x4_LDSM_NENS4_14SM90_TMA_STOREES1A_NS4_17SM90_U32x4_STSM_NENS4_39AutoVectorizingCopyWithAssumedAlignmentILi128EEEEEEvvEEEEvNT_6ParamsE,"a",@progbits
	.sectionflags	@""
	.align	4
.nv.constant0._ZN7cutlass13device_kernelINS_4gemm6kernel13GemmUniversalIN4cute5tupleIJiiiiEEENS1_10collective13CollectiveMmaINS1_35MainloopSm100TmaUmmaWarpSpecializedILi4ELi2ELi4ENS5_IJNS4_1CILi8EEENSA_ILi1EEESC_EEEEENS5_IJNSA_ILi64EEENSA_ILi128EEESF_EEENS_10tfloat32_tENS5_IJlSC_lEEESI_SJ_NS4_8TiledMMAINS4_8MMA_AtomIJNS4_17SM100_MMA_TF32_SSISI_SI_fLi64ELi128ELNS4_4UMMA5MajorE0ELSO_0ELNSN_7ScaleInE0ELSP_0EEEEEENS4_6LayoutINS5_IJSC_SC_SC_EEENS5_IJNSA_ILi0EEESU_SU_EEEEENS5_IJNS4_10UnderscoreESX_SX_EEEEENS4_13SM90_TMA_LOADENS4_14ComposedLayoutINS4_7SwizzleILi3ELi4ELi3EEENS4_18smem_ptr_flag_bitsILi32EEENSS_INS5_IJSB_NSA_ILi32EEEEEENS5_IJS16_SC_EEEEEEEvNS4_8identityENS4_23SM90_TMA_LOAD_MULTICASTES1A_vS1B_EENS_8epilogue10collective18CollectiveEpilogueINS1E_23Sm100TmaWarpSpecializedILi4ELi2ELi16ELb1ELb0EEEJSH_NS5_IJNSS_ISF_SC_EENSS_IS16_SC_EEEEESI_SJ_SI_SJ_NS1E_6fusion15FusionCallbacksIS1I_NS1M_17LinearCombinationISI_fSI_fLNS_15FloatRoundStyleE2EEESH_S1L_JEEENS4_5SM1004TMEM4LOAD26SM100_TMEM_LOAD_16dp128b8xES10_S1A_NS4_17SM75_U32x4_LDSM_NENS4_14SM90_TMA_STOREES1A_NS4_17SM90_U32x4_STSM_NENS4_39AutoVectorizingCopyWithAssumedAlignmentILi128EEEEEEvvEEEEvNT_6ParamsE:
	.zero		2944


//--------------------- SYMBOLS --------------------------

	.type		.nv.reservedSmem.offset0,@object
	.size		.nv.reservedSmem.offset0,0x4
	.type		.nv.reservedSmem.cap,@object
	.size		.nv.reservedSmem.cap,0x4
	.type		__assertfail,@function
